//
// Generated by NVIDIA NVVM Compiler
//
// Compiler Build ID: CL-36424714
// Cuda compilation tools, release 13.0, V13.0.88
// Based on NVVM 20.0.0
//

.version 9.0
.target sm_100
.address_size 64

	// .globl	_Z17convolutionRowGPUPfS_S_iii

.visible .entry _Z17convolutionRowGPUPfS_S_iii(
	.param .u64 .ptr .align 1 _Z17convolutionRowGPUPfS_S_iii_param_0,
	.param .u64 .ptr .align 1 _Z17convolutionRowGPUPfS_S_iii_param_1,
	.param .u64 .ptr .align 1 _Z17convolutionRowGPUPfS_S_iii_param_2,
	.param .u32 _Z17convolutionRowGPUPfS_S_iii_param_3,
	.param .u32 _Z17convolutionRowGPUPfS_S_iii_param_4,
	.param .u32 _Z17convolutionRowGPUPfS_S_iii_param_5
)
{
	.reg .pred 	%p<52>;
	.reg .b32 	%r<60>;
	.reg .b32 	%f<86>;
	.reg .b64 	%rd<25>;

	ld.param.u64 	%rd10, [_Z17convolutionRowGPUPfS_S_iii_param_0];
	ld.param.u64 	%rd11, [_Z17convolutionRowGPUPfS_S_iii_param_1];
	ld.param.u64 	%rd12, [_Z17convolutionRowGPUPfS_S_iii_param_2];
	ld.param.u32 	%r27, [_Z17convolutionRowGPUPfS_S_iii_param_3];
	ld.param.u32 	%r28, [_Z17convolutionRowGPUPfS_S_iii_param_5];
	cvta.to.global.u64 	%rd1, %rd12;
	cvta.to.global.u64 	%rd2, %rd11;
	mov.u32 	%r1, %tid.x;
	setp.lt.s32 	%p1, %r28, 0;
	@%p1 bra 	$L__BB0_40;
	mov.u32 	%r29, %tid.y;
	cvta.to.global.u64 	%rd13, %rd10;
	neg.s32 	%r58, %r28;
	mad.lo.s32 	%r3, %r27, %r29, %r1;
	mul.wide.s32 	%rd14, %r3, 4;
	add.s64 	%rd3, %rd13, %rd14;
	setp.lt.u32 	%p2, %r28, 4;
	mov.f32 	%f78, 0f00000000;
	@%p2 bra 	$L__BB0_21;
	shl.b32 	%r53, %r28, 1;
	sub.s32 	%r56, 3, %r28;
	and.b32  	%r30, %r53, -8;
	neg.s32 	%r55, %r30;
	sub.s32 	%r54, %r3, %r28;
	sub.s32 	%r52, %r1, %r28;
	mov.f32 	%f78, 0f00000000;
$L__BB0_3:
	.pragma "nounroll";
	setp.lt.s32 	%p3, %r52, 0;
	setp.ge.s32 	%p4, %r52, %r27;
	mul.wide.s32 	%rd15, %r53, 4;
	add.s64 	%rd4, %rd1, %rd15;
	mul.wide.s32 	%rd16, %r54, 4;
	add.s64 	%rd5, %rd2, %rd16;
	or.pred  	%p5, %p3, %p4;
	@%p5 bra 	$L__BB0_5;
	ld.global.f32 	%f37, [%rd5];
	ld.global.f32 	%f38, [%rd4];
	fma.rn.f32 	%f78, %f37, %f38, %f78;
$L__BB0_5:
	st.global.f32 	[%rd3], %f78;
	add.s32 	%r31, %r52, 1;
	setp.lt.s32 	%p6, %r31, 0;
	setp.ge.s32 	%p7, %r31, %r27;
	or.pred  	%p8, %p6, %p7;
	@%p8 bra 	$L__BB0_7;
	ld.global.f32 	%f39, [%rd5+4];
	ld.global.f32 	%f40, [%rd4+-4];
	fma.rn.f32 	%f78, %f39, %f40, %f78;
$L__BB0_7:
	st.global.f32 	[%rd3], %f78;
	add.s32 	%r32, %r52, 2;
	setp.lt.s32 	%p9, %r32, 0;
	setp.ge.s32 	%p10, %r32, %r27;
	or.pred  	%p11, %p9, %p10;
	@%p11 bra 	$L__BB0_9;
	ld.global.f32 	%f41, [%rd5+8];
	ld.global.f32 	%f42, [%rd4+-8];
	fma.rn.f32 	%f78, %f41, %f42, %f78;
$L__BB0_9:
	st.global.f32 	[%rd3], %f78;
	add.s32 	%r33, %r52, 3;
	setp.lt.s32 	%p12, %r33, 0;
	setp.ge.s32 	%p13, %r33, %r27;
	or.pred  	%p14, %p12, %p13;
	@%p14 bra 	$L__BB0_11;
	ld.global.f32 	%f43, [%rd5+12];
	ld.global.f32 	%f44, [%rd4+-12];
	fma.rn.f32 	%f78, %f43, %f44, %f78;
$L__BB0_11:
	st.global.f32 	[%rd3], %f78;
	add.s32 	%r34, %r52, 4;
	setp.lt.s32 	%p15, %r34, 0;
	setp.ge.s32 	%p16, %r34, %r27;
	or.pred  	%p17, %p15, %p16;
	@%p17 bra 	$L__BB0_13;
	ld.global.f32 	%f45, [%rd5+16];
	ld.global.f32 	%f46, [%rd4+-16];
	fma.rn.f32 	%f78, %f45, %f46, %f78;
$L__BB0_13:
	st.global.f32 	[%rd3], %f78;
	add.s32 	%r35, %r52, 5;
	setp.lt.s32 	%p18, %r35, 0;
	setp.ge.s32 	%p19, %r35, %r27;
	or.pred  	%p20, %p18, %p19;
	@%p20 bra 	$L__BB0_15;
	ld.global.f32 	%f47, [%rd5+20];
	ld.global.f32 	%f48, [%rd4+-20];
	fma.rn.f32 	%f78, %f47, %f48, %f78;
$L__BB0_15:
	st.global.f32 	[%rd3], %f78;
	add.s32 	%r36, %r52, 6;
	setp.lt.s32 	%p21, %r36, 0;
	setp.ge.s32 	%p22, %r36, %r27;
	or.pred  	%p23, %p21, %p22;
	@%p23 bra 	$L__BB0_17;
	ld.global.f32 	%f49, [%rd5+24];
	ld.global.f32 	%f50, [%rd4+-24];
	fma.rn.f32 	%f78, %f49, %f50, %f78;
$L__BB0_17:
	st.global.f32 	[%rd3], %f78;
	add.s32 	%r37, %r52, 7;
	setp.lt.s32 	%p24, %r37, 0;
	setp.ge.s32 	%p25, %r37, %r27;
	or.pred  	%p26, %p24, %p25;
	@%p26 bra 	$L__BB0_19;
	ld.global.f32 	%f51, [%rd5+28];
	ld.global.f32 	%f52, [%rd4+-28];
	fma.rn.f32 	%f78, %f51, %f52, %f78;
$L__BB0_19:
	st.global.f32 	[%rd3], %f78;
	add.s32 	%r56, %r56, 8;
	add.s32 	%r55, %r55, 8;
	add.s32 	%r54, %r54, 8;
	add.s32 	%r53, %r53, -8;
	add.s32 	%r52, %r52, 8;
	setp.ne.s32 	%p27, %r55, 0;
	@%p27 bra 	$L__BB0_3;
	add.s32 	%r58, %r56, -3;
$L__BB0_21:
	shl.b32 	%r38, %r28, 1;
	and.b32  	%r39, %r38, 6;
	setp.lt.u32 	%p28, %r39, 3;
	@%p28 bra 	$L__BB0_31;
	add.s32 	%r21, %r58, %r1;
	setp.lt.s32 	%p29, %r21, 0;
	setp.ge.s32 	%p30, %r21, %r27;
	sub.s32 	%r40, %r28, %r58;
	mul.wide.s32 	%rd17, %r40, 4;
	add.s64 	%rd6, %rd1, %rd17;
	add.s32 	%r41, %r3, %r58;
	mul.wide.s32 	%rd18, %r41, 4;
	add.s64 	%rd7, %rd2, %rd18;
	or.pred  	%p31, %p29, %p30;
	@%p31 bra 	$L__BB0_24;
	ld.global.f32 	%f53, [%rd7];
	ld.global.f32 	%f54, [%rd6];
	fma.rn.f32 	%f78, %f53, %f54, %f78;
$L__BB0_24:
	st.global.f32 	[%rd3], %f78;
	add.s32 	%r42, %r21, 1;
	setp.lt.s32 	%p32, %r42, 0;
	setp.ge.s32 	%p33, %r42, %r27;
	or.pred  	%p34, %p32, %p33;
	@%p34 bra 	$L__BB0_26;
	ld.global.f32 	%f55, [%rd7+4];
	ld.global.f32 	%f56, [%rd6+-4];
	fma.rn.f32 	%f78, %f55, %f56, %f78;
$L__BB0_26:
	st.global.f32 	[%rd3], %f78;
	add.s32 	%r43, %r21, 2;
	setp.lt.s32 	%p35, %r43, 0;
	setp.ge.s32 	%p36, %r43, %r27;
	or.pred  	%p37, %p35, %p36;
	@%p37 bra 	$L__BB0_28;
	ld.global.f32 	%f57, [%rd7+8];
	ld.global.f32 	%f58, [%rd6+-8];
	fma.rn.f32 	%f78, %f57, %f58, %f78;
$L__BB0_28:
	st.global.f32 	[%rd3], %f78;
	add.s32 	%r44, %r21, 3;
	setp.lt.s32 	%p38, %r44, 0;
	setp.ge.s32 	%p39, %r44, %r27;
	or.pred  	%p40, %p38, %p39;
	@%p40 bra 	$L__BB0_30;
	ld.global.f32 	%f59, [%rd7+12];
	ld.global.f32 	%f60, [%rd6+-12];
	fma.rn.f32 	%f78, %f59, %f60, %f78;
$L__BB0_30:
	st.global.f32 	[%rd3], %f78;
	add.s32 	%r58, %r58, 4;
$L__BB0_31:
	and.b32  	%r45, %r28, 1;
	setp.eq.b32 	%p41, %r45, 1;
	not.pred 	%p42, %p41;
	@%p42 bra 	$L__BB0_37;
	add.s32 	%r24, %r58, %r1;
	setp.lt.s32 	%p43, %r24, 0;
	setp.ge.s32 	%p44, %r24, %r27;
	sub.s32 	%r46, %r28, %r58;
	mul.wide.s32 	%rd19, %r46, 4;
	add.s64 	%rd8, %rd1, %rd19;
	add.s32 	%r47, %r3, %r58;
	mul.wide.s32 	%rd20, %r47, 4;
	add.s64 	%rd9, %rd2, %rd20;
	or.pred  	%p45, %p43, %p44;
	@%p45 bra 	$L__BB0_34;
	ld.global.f32 	%f61, [%rd9];
	ld.global.f32 	%f62, [%rd8];
	fma.rn.f32 	%f78, %f61, %f62, %f78;
$L__BB0_34:
	st.global.f32 	[%rd3], %f78;
	add.s32 	%r48, %r24, 1;
	setp.lt.s32 	%p46, %r48, 0;
	setp.ge.s32 	%p47, %r48, %r27;
	or.pred  	%p48, %p46, %p47;
	@%p48 bra 	$L__BB0_36;
	ld.global.f32 	%f63, [%rd9+4];
	ld.global.f32 	%f64, [%rd8+-4];
	fma.rn.f32 	%f78, %f63, %f64, %f78;
$L__BB0_36:
	st.global.f32 	[%rd3], %f78;
	add.s32 	%r58, %r58, 2;
$L__BB0_37:
	add.s32 	%r49, %r58, %r1;
	setp.lt.s32 	%p49, %r49, 0;
	setp.ge.s32 	%p50, %r49, %r27;
	or.pred  	%p51, %p49, %p50;
	@%p51 bra 	$L__BB0_39;
	add.s32 	%r50, %r3, %r58;
	mul.wide.s32 	%rd21, %r50, 4;
	add.s64 	%rd22, %rd2, %rd21;
	ld.global.f32 	%f65, [%rd22];
	sub.s32 	%r51, %r28, %r58;
	mul.wide.s32 	%rd23, %r51, 4;
	add.s64 	%rd24, %rd1, %rd23;
	ld.global.f32 	%f66, [%rd24];
	fma.rn.f32 	%f78, %f65, %f66, %f78;
$L__BB0_39:
	st.global.f32 	[%rd3], %f78;
$L__BB0_40:
	ret;

}
	// .globl	_Z20convolutionColumnGPUPfS_S_iii
.visible .entry _Z20convolutionColumnGPUPfS_S_iii(
	.param .u64 .ptr .align 1 _Z20convolutionColumnGPUPfS_S_iii_param_0,
	.param .u64 .ptr .align 1 _Z20convolutionColumnGPUPfS_S_iii_param_1,
	.param .u64 .ptr .align 1 _Z20convolutionColumnGPUPfS_S_iii_param_2,
	.param .u32 _Z20convolutionColumnGPUPfS_S_iii_param_3,
	.param .u32 _Z20convolutionColumnGPUPfS_S_iii_param_4,
	.param .u32 _Z20convolutionColumnGPUPfS_S_iii_param_5
)
{
	.reg .pred 	%p<52>;
	.reg .b32 	%r<101>;
	.reg .b32 	%f<86>;
	.reg .b64 	%rd<47>;

	ld.param.u64 	%rd7, [_Z20convolutionColumnGPUPfS_S_iii_param_0];
	ld.param.u64 	%rd8, [_Z20convolutionColumnGPUPfS_S_iii_param_1];
	ld.param.u64 	%rd9, [_Z20convolutionColumnGPUPfS_S_iii_param_2];
	ld.param.u32 	%r54, [_Z20convolutionColumnGPUPfS_S_iii_param_3];
	ld.param.u32 	%r55, [_Z20convolutionColumnGPUPfS_S_iii_param_5];
	cvta.to.global.u64 	%rd1, %rd9;
	cvta.to.global.u64 	%rd2, %rd8;
	mov.u32 	%r1, %tid.x;
	mov.u32 	%r2, %tid.y;
	setp.lt.s32 	%p1, %r55, 0;
	@%p1 bra 	$L__BB1_40;
	cvta.to.global.u64 	%rd10, %rd7;
	neg.s32 	%r99, %r55;
	mad.lo.s32 	%r56, %r54, %r2, %r1;
	mul.wide.s32 	%rd11, %r56, 4;
	add.s64 	%rd3, %rd10, %rd11;
	setp.lt.u32 	%p2, %r55, 4;
	mov.f32 	%f78, 0f00000000;
	@%p2 bra 	$L__BB1_21;
	shl.b32 	%r95, %r55, 1;
	sub.s32 	%r97, 3, %r55;
	and.b32  	%r57, %r95, -8;
	neg.s32 	%r96, %r57;
	sub.s32 	%r94, %r2, %r55;
	mul.lo.s32 	%r58, %r54, %r94;
	add.s32 	%r59, %r58, %r54;
	add.s32 	%r93, %r1, %r59;
	shl.b32 	%r9, %r54, 3;
	add.s32 	%r60, %r94, 2;
	mad.lo.s32 	%r92, %r54, %r60, %r1;
	add.s32 	%r61, %r94, 3;
	mad.lo.s32 	%r91, %r54, %r61, %r1;
	add.s32 	%r62, %r94, 4;
	mad.lo.s32 	%r90, %r54, %r62, %r1;
	add.s32 	%r63, %r94, 5;
	mad.lo.s32 	%r89, %r54, %r63, %r1;
	add.s32 	%r64, %r94, 6;
	mad.lo.s32 	%r88, %r54, %r64, %r1;
	add.s32 	%r65, %r94, 7;
	mad.lo.s32 	%r87, %r54, %r65, %r1;
	add.s32 	%r86, %r1, %r58;
	mov.f32 	%f78, 0f00000000;
$L__BB1_3:
	.pragma "nounroll";
	setp.lt.s32 	%p3, %r94, 0;
	setp.ge.s32 	%p4, %r94, %r54;
	mul.wide.s32 	%rd12, %r95, 4;
	add.s64 	%rd4, %rd1, %rd12;
	or.pred  	%p5, %p3, %p4;
	@%p5 bra 	$L__BB1_5;
	mul.wide.s32 	%rd13, %r86, 4;
	add.s64 	%rd14, %rd2, %rd13;
	ld.global.f32 	%f37, [%rd14];
	ld.global.f32 	%f38, [%rd4];
	fma.rn.f32 	%f78, %f37, %f38, %f78;
$L__BB1_5:
	st.global.f32 	[%rd3], %f78;
	add.s32 	%r66, %r94, 1;
	setp.lt.s32 	%p6, %r66, 0;
	setp.ge.s32 	%p7, %r66, %r54;
	or.pred  	%p8, %p6, %p7;
	@%p8 bra 	$L__BB1_7;
	mul.wide.s32 	%rd15, %r93, 4;
	add.s64 	%rd16, %rd2, %rd15;
	ld.global.f32 	%f39, [%rd16];
	ld.global.f32 	%f40, [%rd4+-4];
	fma.rn.f32 	%f78, %f39, %f40, %f78;
$L__BB1_7:
	st.global.f32 	[%rd3], %f78;
	add.s32 	%r67, %r94, 2;
	setp.lt.s32 	%p9, %r67, 0;
	setp.ge.s32 	%p10, %r67, %r54;
	or.pred  	%p11, %p9, %p10;
	@%p11 bra 	$L__BB1_9;
	mul.wide.s32 	%rd17, %r92, 4;
	add.s64 	%rd18, %rd2, %rd17;
	ld.global.f32 	%f41, [%rd18];
	ld.global.f32 	%f42, [%rd4+-8];
	fma.rn.f32 	%f78, %f41, %f42, %f78;
$L__BB1_9:
	st.global.f32 	[%rd3], %f78;
	add.s32 	%r68, %r94, 3;
	setp.lt.s32 	%p12, %r68, 0;
	setp.ge.s32 	%p13, %r68, %r54;
	or.pred  	%p14, %p12, %p13;
	@%p14 bra 	$L__BB1_11;
	mul.wide.s32 	%rd19, %r91, 4;
	add.s64 	%rd20, %rd2, %rd19;
	ld.global.f32 	%f43, [%rd20];
	ld.global.f32 	%f44, [%rd4+-12];
	fma.rn.f32 	%f78, %f43, %f44, %f78;
$L__BB1_11:
	st.global.f32 	[%rd3], %f78;
	add.s32 	%r69, %r94, 4;
	setp.lt.s32 	%p15, %r69, 0;
	setp.ge.s32 	%p16, %r69, %r54;
	or.pred  	%p17, %p15, %p16;
	@%p17 bra 	$L__BB1_13;
	mul.wide.s32 	%rd21, %r90, 4;
	add.s64 	%rd22, %rd2, %rd21;
	ld.global.f32 	%f45, [%rd22];
	ld.global.f32 	%f46, [%rd4+-16];
	fma.rn.f32 	%f78, %f45, %f46, %f78;
$L__BB1_13:
	st.global.f32 	[%rd3], %f78;
	add.s32 	%r70, %r94, 5;
	setp.lt.s32 	%p18, %r70, 0;
	setp.ge.s32 	%p19, %r70, %r54;
	or.pred  	%p20, %p18, %p19;
	@%p20 bra 	$L__BB1_15;
	mul.wide.s32 	%rd23, %r89, 4;
	add.s64 	%rd24, %rd2, %rd23;
	ld.global.f32 	%f47, [%rd24];
	ld.global.f32 	%f48, [%rd4+-20];
	fma.rn.f32 	%f78, %f47, %f48, %f78;
$L__BB1_15:
	st.global.f32 	[%rd3], %f78;
	add.s32 	%r71, %r94, 6;
	setp.lt.s32 	%p21, %r71, 0;
	setp.ge.s32 	%p22, %r71, %r54;
	or.pred  	%p23, %p21, %p22;
	@%p23 bra 	$L__BB1_17;
	mul.wide.s32 	%rd25, %r88, 4;
	add.s64 	%rd26, %rd2, %rd25;
	ld.global.f32 	%f49, [%rd26];
	ld.global.f32 	%f50, [%rd4+-24];
	fma.rn.f32 	%f78, %f49, %f50, %f78;
$L__BB1_17:
	st.global.f32 	[%rd3], %f78;
	add.s32 	%r72, %r94, 7;
	setp.lt.s32 	%p24, %r72, 0;
	setp.ge.s32 	%p25, %r72, %r54;
	or.pred  	%p26, %p24, %p25;
	@%p26 bra 	$L__BB1_19;
	mul.wide.s32 	%rd27, %r87, 4;
	add.s64 	%rd28, %rd2, %rd27;
	ld.global.f32 	%f51, [%rd28];
	ld.global.f32 	%f52, [%rd4+-28];
	fma.rn.f32 	%f78, %f51, %f52, %f78;
$L__BB1_19:
	st.global.f32 	[%rd3], %f78;
	add.s32 	%r97, %r97, 8;
	add.s32 	%r96, %r96, 8;
	add.s32 	%r95, %r95, -8;
	add.s32 	%r94, %r94, 8;
	add.s32 	%r93, %r93, %r9;
	add.s32 	%r92, %r92, %r9;
	add.s32 	%r91, %r91, %r9;
	add.s32 	%r90, %r90, %r9;
	add.s32 	%r89, %r89, %r9;
	add.s32 	%r88, %r88, %r9;
	add.s32 	%r87, %r87, %r9;
	add.s32 	%r86, %r86, %r9;
	setp.ne.s32 	%p27, %r96, 0;
	@%p27 bra 	$L__BB1_3;
	add.s32 	%r99, %r97, -3;
$L__BB1_21:
	shl.b32 	%r73, %r55, 1;
	and.b32  	%r74, %r73, 6;
	setp.lt.u32 	%p28, %r74, 3;
	@%p28 bra 	$L__BB1_31;
	add.s32 	%r43, %r99, %r2;
	setp.lt.s32 	%p29, %r43, 0;
	setp.ge.s32 	%p30, %r43, %r54;
	sub.s32 	%r75, %r55, %r99;
	mul.wide.s32 	%rd29, %r75, 4;
	add.s64 	%rd5, %rd1, %rd29;
	or.pred  	%p31, %p29, %p30;
	@%p31 bra 	$L__BB1_24;
	mad.lo.s32 	%r76, %r43, %r54, %r1;
	mul.wide.s32 	%rd30, %r76, 4;
	add.s64 	%rd31, %rd2, %rd30;
	ld.global.f32 	%f53, [%rd31];
	ld.global.f32 	%f54, [%rd5];
	fma.rn.f32 	%f78, %f53, %f54, %f78;
$L__BB1_24:
	st.global.f32 	[%rd3], %f78;
	add.s32 	%r44, %r43, 1;
	setp.lt.s32 	%p32, %r44, 0;
	setp.ge.s32 	%p33, %r44, %r54;
	or.pred  	%p34, %p32, %p33;
	@%p34 bra 	$L__BB1_26;
	mad.lo.s32 	%r77, %r44, %r54, %r1;
	mul.wide.s32 	%rd32, %r77, 4;
	add.s64 	%rd33, %rd2, %rd32;
	ld.global.f32 	%f55, [%rd33];
	ld.global.f32 	%f56, [%rd5+-4];
	fma.rn.f32 	%f78, %f55, %f56, %f78;
$L__BB1_26:
	st.global.f32 	[%rd3], %f78;
	add.s32 	%r45, %r43, 2;
	setp.lt.s32 	%p35, %r45, 0;
	setp.ge.s32 	%p36, %r45, %r54;
	or.pred  	%p37, %p35, %p36;
	@%p37 bra 	$L__BB1_28;
	mad.lo.s32 	%r78, %r45, %r54, %r1;
	mul.wide.s32 	%rd34, %r78, 4;
	add.s64 	%rd35, %rd2, %rd34;
	ld.global.f32 	%f57, [%rd35];
	ld.global.f32 	%f58, [%rd5+-8];
	fma.rn.f32 	%f78, %f57, %f58, %f78;
$L__BB1_28:
	st.global.f32 	[%rd3], %f78;
	add.s32 	%r46, %r43, 3;
	setp.lt.s32 	%p38, %r46, 0;
	setp.ge.s32 	%p39, %r46, %r54;
	or.pred  	%p40, %p38, %p39;
	@%p40 bra 	$L__BB1_30;
	mad.lo.s32 	%r79, %r46, %r54, %r1;
	mul.wide.s32 	%rd36, %r79, 4;
	add.s64 	%rd37, %rd2, %rd36;
	ld.global.f32 	%f59, [%rd37];
	ld.global.f32 	%f60, [%rd5+-12];
	fma.rn.f32 	%f78, %f59, %f60, %f78;
$L__BB1_30:
	st.global.f32 	[%rd3], %f78;
	add.s32 	%r99, %r99, 4;
$L__BB1_31:
	and.b32  	%r80, %r55, 1;
	setp.eq.b32 	%p41, %r80, 1;
	not.pred 	%p42, %p41;
	@%p42 bra 	$L__BB1_37;
	add.s32 	%r49, %r99, %r2;
	setp.lt.s32 	%p43, %r49, 0;
	setp.ge.s32 	%p44, %r49, %r54;
	sub.s32 	%r81, %r55, %r99;
	mul.wide.s32 	%rd38, %r81, 4;
	add.s64 	%rd6, %rd1, %rd38;
	or.pred  	%p45, %p43, %p44;
	@%p45 bra 	$L__BB1_34;
	mad.lo.s32 	%r82, %r49, %r54, %r1;
	mul.wide.s32 	%rd39, %r82, 4;
	add.s64 	%rd40, %rd2, %rd39;
	ld.global.f32 	%f61, [%rd40];
	ld.global.f32 	%f62, [%rd6];
	fma.rn.f32 	%f78, %f61, %f62, %f78;
$L__BB1_34:
	st.global.f32 	[%rd3], %f78;
	add.s32 	%r50, %r49, 1;
	setp.lt.s32 	%p46, %r50, 0;
	setp.ge.s32 	%p47, %r50, %r54;
	or.pred  	%p48, %p46, %p47;
	@%p48 bra 	$L__BB1_36;
	mad.lo.s32 	%r83, %r50, %r54, %r1;
	mul.wide.s32 	%rd41, %r83, 4;
	add.s64 	%rd42, %rd2, %rd41;
	ld.global.f32 	%f63, [%rd42];
	ld.global.f32 	%f64, [%rd6+-4];
	fma.rn.f32 	%f78, %f63, %f64, %f78;
$L__BB1_36:
	st.global.f32 	[%rd3], %f78;
	add.s32 	%r99, %r99, 2;
$L__BB1_37:
	add.s32 	%r53, %r99, %r2;
	setp.lt.s32 	%p49, %r53, 0;
	setp.ge.s32 	%p50, %r53, %r54;
	or.pred  	%p51, %p49, %p50;
	@%p51 bra 	$L__BB1_39;
	mad.lo.s32 	%r84, %r53, %r54, %r1;
	mul.wide.s32 	%rd43, %r84, 4;
	add.s64 	%rd44, %rd2, %rd43;
	ld.global.f32 	%f65, [%rd44];
	sub.s32 	%r85, %r55, %r99;
	mul.wide.s32 	%rd45, %r85, 4;
	add.s64 	%rd46, %rd1, %rd45;
	ld.global.f32 	%f66, [%rd46];
	fma.rn.f32 	%f78, %f65, %f66, %f78;
$L__BB1_39:
	st.global.f32 	[%rd3], %f78;
$L__BB1_40:
	ret;

}


// ===== COMPILED SASS (sm_100) =====

	.target	sm_100

	.elftype	@"ET_EXEC"


//--------------------- .note.nv.tkinfo           --------------------------
	.section	.note.nv.tkinfo,"",@"SHT_NOTE"
	.sectionflags	@"SHF_NOTE_NV_TKINFO"
	.tkinfo
        /*0018*/ 	.word	0x00000002
        /*0030*/ 	.string	""
        /*0030*/ 	.string	"ptxas"
        /*0030*/ 	.string	"Cuda compilation tools, release 13.0, V13.0.88"
        /*0030*/ 	.string	"Build cuda_13.0.r13.0/compiler.36424714_0"
        /*0030*/ 	.string	"-arch sm_100 -m 64 "



//--------------------- .note.nv.cuinfo           --------------------------
	.section	.note.nv.cuinfo,"",@"SHT_NOTE"
	.sectionflags	@"SHF_NOTE_NV_CUINFO"
        /*0018*/ 	.short	0x0002
        /*001a*/ 	.short	0x0064
        /*001c*/ 	.short	0x0082
	.zero		2


//--------------------- .nv.info                  --------------------------
	.section	.nv.info,"",@"SHT_CUDA_INFO"
	.align	4


	//----- nvinfo : EIATTR_REGCOUNT
	.align		4
        /*0000*/ 	.byte	0x04, 0x2f
        /*0002*/ 	.short	(.L_1 - .L_0)
	.align		4
.L_0:
        /*0004*/ 	.word	index@(_Z17convolutionRowGPUPfS_S_iii)
        /*0008*/ 	.word	0x00000016


	//----- nvinfo : EIATTR_FRAME_SIZE
	.align		4
.L_1:
        /*000c*/ 	.byte	0x04, 0x11
        /*000e*/ 	.short	(.L_3 - .L_2)
	.align		4
.L_2:
        /*0010*/ 	.word	index@(_Z17convolutionRowGPUPfS_S_iii)
        /*0014*/ 	.word	0x00000000


	//----- nvinfo : EIATTR_REGCOUNT
	.align		4
.L_3:
        /*0018*/ 	.byte	0x04, 0x2f
        /*001a*/ 	.short	(.L_5 - .L_4)
	.align		4
.L_4:
        /*001c*/ 	.word	index@(_Z20convolutionColumnGPUPfS_S_iii)
        /*0020*/ 	.word	0x0000001f


	//----- nvinfo : EIATTR_FRAME_SIZE
	.align		4
.L_5:
        /*0024*/ 	.byte	0x04, 0x11
        /*0026*/ 	.short	(.L_7 - .L_6)
	.align		4
.L_6:
        /*0028*/ 	.word	index@(_Z20convolutionColumnGPUPfS_S_iii)
        /*002c*/ 	.word	0x00000000


	//----- nvinfo : EIATTR_MIN_STACK_SIZE
	.align		4
.L_7:
        /*0030*/ 	.byte	0x04, 0x12
        /*0032*/ 	.short	(.L_9 - .L_8)
	.align		4
.L_8:
        /*0034*/ 	.word	index@(_Z20convolutionColumnGPUPfS_S_iii)
        /*0038*/ 	.word	0x00000000


	//----- nvinfo : EIATTR_MIN_STACK_SIZE
	.align		4
.L_9:
        /*003c*/ 	.byte	0x04, 0x12
        /*003e*/ 	.short	(.L_11 - .L_10)
	.align		4
.L_10:
        /*0040*/ 	.word	index@(_Z17convolutionRowGPUPfS_S_iii)
        /*0044*/ 	.word	0x00000000
.L_11:


//--------------------- .nv.compat                --------------------------
	.section	.nv.compat,"",@"SHT_CUDA_COMPAT_INFO"
	.align	4
        /*0000*/ 	.byte	0x02, 0x09, 0x00, 0x00, 0x02, 0x02, 0x01, 0x00, 0x02, 0x05, 0x05, 0x00, 0x03, 0x07, 0x01, 0x01
        /*0010*/ 	.byte	0x02, 0x03, 0x00, 0x00, 0x02, 0x06, 0x01, 0x00, 0x04, 0x0b, 0x08, 0x00, 0x09, 0x00, 0x00, 0x00
        /*0020*/ 	.byte	0x00, 0x00, 0x00, 0x00


//--------------------- .nv.info._Z20convolutionColumnGPUPfS_S_iii --------------------------
	.section	.nv.info._Z20convolutionColumnGPUPfS_S_iii,"",@"SHT_CUDA_INFO"
	.sectionflags	@""
	.align	4


	//----- nvinfo : EIATTR_CUDA_API_VERSION
	.align		4
        /*0000*/ 	.byte	0x04, 0x37
        /*0002*/ 	.short	(.L_13 - .L_12)
.L_12:
        /*0004*/ 	.word	0x00000082


	//----- nvinfo : EIATTR_KPARAM_INFO
	.align		4
.L_13:
        /*0008*/ 	.byte	0x04, 0x17
        /*000a*/ 	.short	(.L_15 - .L_14)
.L_14:
        /*000c*/ 	.word	0x00000000
        /*0010*/ 	.short	0x0005
        /*0012*/ 	.short	0x0020
        /*0014*/ 	.byte	0x00, 0xf0, 0x11, 0x00


	//----- nvinfo : EIATTR_KPARAM_INFO
	.align		4
.L_15:
        /*0018*/ 	.byte	0x04, 0x17
        /*001a*/ 	.short	(.L_17 - .L_16)
.L_16:
        /*001c*/ 	.word	0x00000000
        /*0020*/ 	.short	0x0004
        /*0022*/ 	.short	0x001c
        /*0024*/ 	.byte	0x00, 0xf0, 0x11, 0x00


	//----- nvinfo : EIATTR_KPARAM_INFO
	.align		4
.L_17:
        /*0028*/ 	.byte	0x04, 0x17
        /*002a*/ 	.short	(.L_19 - .L_18)
.L_18:
        /*002c*/ 	.word	0x00000000
        /*0030*/ 	.short	0x0003
        /*0032*/ 	.short	0x0018
        /*0034*/ 	.byte	0x00, 0xf0, 0x11, 0x00


	//----- nvinfo : EIATTR_KPARAM_INFO
	.align		4
.L_19:
        /*0038*/ 	.byte	0x04, 0x17
        /*003a*/ 	.short	(.L_21 - .L_20)
.L_20:
        /*003c*/ 	.word	0x00000000
        /*0040*/ 	.short	0x0002
        /*0042*/ 	.short	0x0010
        /*0044*/ 	.byte	0x00, 0xf5, 0x21, 0x00


	//----- nvinfo : EIATTR_KPARAM_INFO
	.align		4
.L_21:
        /*0048*/ 	.byte	0x04, 0x17
        /*004a*/ 	.short	(.L_23 - .L_22)
.L_22:
        /*004c*/ 	.word	0x00000000
        /*0050*/ 	.short	0x0001
        /*0052*/ 	.short	0x0008
        /*0054*/ 	.byte	0x00, 0xf5, 0x21, 0x00


	//----- nvinfo : EIATTR_KPARAM_INFO
	.align		4
.L_23:
        /*0058*/ 	.byte	0x04, 0x17
        /*005a*/ 	.short	(.L_25 - .L_24)
.L_24:
        /*005c*/ 	.word	0x00000000
        /*0060*/ 	.short	0x0000
        /*0062*/ 	.short	0x0000
        /*0064*/ 	.byte	0x00, 0xf5, 0x21, 0x00


	//----- nvinfo : EIATTR_SPARSE_MMA_MASK
	.align		4
.L_25:
        /*0068*/ 	.byte	0x03, 0x50
        /*006a*/ 	.short	0x0000


	//----- nvinfo : EIATTR_MAXREG_COUNT
	.align		4
        /*006c*/ 	.byte	0x03, 0x1b
        /*006e*/ 	.short	0x00ff


	//----- nvinfo : EIATTR_MERCURY_ISA_VERSION
	.align		4
        /*0070*/ 	.byte	0x03, 0x5f
        /*0072*/ 	.short	0x0101


	//----- nvinfo : EIATTR_VRC_CTA_INIT_COUNT
	.align		4
        /*0074*/ 	.byte	0x02, 0x4a
	.zero		1
	.zero		1


	//----- nvinfo : EIATTR_EXIT_INSTR_OFFSETS
	.align		4
        /*0078*/ 	.byte	0x04, 0x1c
        /*007a*/ 	.short	(.L_27 - .L_26)


	//   ....[0]....
.L_26:
        /*007c*/ 	.word	0x00000030


	//   ....[1]....
        /*0080*/ 	.word	0x00000e20


	//----- nvinfo : EIATTR_CRS_STACK_SIZE
	.align		4
.L_27:
        /*0084*/ 	.byte	0x04, 0x1e
        /*0086*/ 	.short	(.L_29 - .L_28)
.L_28:
        /*0088*/ 	.word	0x00000000


	//----- nvinfo : EIATTR_CBANK_PARAM_SIZE
	.align		4
.L_29:
        /*008c*/ 	.byte	0x03, 0x19
        /*008e*/ 	.short	0x0024


	//----- nvinfo : EIATTR_PARAM_CBANK
	.align		4
        /*0090*/ 	.byte	0x04, 0x0a
        /*0092*/ 	.short	(.L_31 - .L_30)
	.align		4
.L_30:
        /*0094*/ 	.word	index@(.nv.constant0._Z20convolutionColumnGPUPfS_S_iii)
        /*0098*/ 	.short	0x0380
        /*009a*/ 	.short	0x0024


	//----- nvinfo : EIATTR_SW_WAR
	.align		4
.L_31:
        /*009c*/ 	.byte	0x04, 0x36
        /*009e*/ 	.short	(.L_33 - .L_32)
.L_32:
        /*00a0*/ 	.word	0x00000008
.L_33:


//--------------------- .nv.info._Z17convolutionRowGPUPfS_S_iii --------------------------
	.section	.nv.info._Z17convolutionRowGPUPfS_S_iii,"",@"SHT_CUDA_INFO"
	.sectionflags	@""
	.align	4


	//----- nvinfo : EIATTR_CUDA_API_VERSION
	.align		4
        /*0000*/ 	.byte	0x04, 0x37
        /*0002*/ 	.short	(.L_35 - .L_34)
.L_34:
        /*0004*/ 	.word	0x00000082


	//----- nvinfo : EIATTR_KPARAM_INFO
	.align		4
.L_35:
        /*0008*/ 	.byte	0x04, 0x17
        /*000a*/ 	.short	(.L_37 - .L_36)
.L_36:
        /*000c*/ 	.word	0x00000000
        /*0010*/ 	.short	0x0005
        /*0012*/ 	.short	0x0020
        /*0014*/ 	.byte	0x00, 0xf0, 0x11, 0x00


	//----- nvinfo : EIATTR_KPARAM_INFO
	.align		4
.L_37:
        /*0018*/ 	.byte	0x04, 0x17
        /*001a*/ 	.short	(.L_39 - .L_38)
.L_38:
        /*001c*/ 	.word	0x00000000
        /*0020*/ 	.short	0x0004
        /*0022*/ 	.short	0x001c
        /*0024*/ 	.byte	0x00, 0xf0, 0x11, 0x00


	//----- nvinfo : EIATTR_KPARAM_INFO
	.align		4
.L_39:
        /*0028*/ 	.byte	0x04, 0x17
        /*002a*/ 	.short	(.L_41 - .L_40)
.L_40:
        /*002c*/ 	.word	0x00000000
        /*0030*/ 	.short	0x0003
        /*0032*/ 	.short	0x0018
        /*0034*/ 	.byte	0x00, 0xf0, 0x11, 0x00


	//----- nvinfo : EIATTR_KPARAM_INFO
	.align		4
.L_41:
        /*0038*/ 	.byte	0x04, 0x17
        /*003a*/ 	.short	(.L_43 - .L_42)
.L_42:
        /*003c*/ 	.word	0x00000000
        /*0040*/ 	.short	0x0002
        /*0042*/ 	.short	0x0010
        /*0044*/ 	.byte	0x00, 0xf5, 0x21, 0x00


	//----- nvinfo : EIATTR_KPARAM_INFO
	.align		4
.L_43:
        /*0048*/ 	.byte	0x04, 0x17
        /*004a*/ 	.short	(.L_45 - .L_44)
.L_44:
        /*004c*/ 	.word	0x00000000
        /*0050*/ 	.short	0x0001
        /*0052*/ 	.short	0x0008
        /*0054*/ 	.byte	0x00, 0xf5, 0x21, 0x00


	//----- nvinfo : EIATTR_KPARAM_INFO
	.align		4
.L_45:
        /*0058*/ 	.byte	0x04, 0x17
        /*005a*/ 	.short	(.L_47 - .L_46)
.L_46:
        /*005c*/ 	.word	0x00000000
        /*0060*/ 	.short	0x0000
        /*0062*/ 	.short	0x0000
        /*0064*/ 	.byte	0x00, 0xf5, 0x21, 0x00


	//----- nvinfo : EIATTR_SPARSE_MMA_MASK
	.align		4
.L_47:
        /*0068*/ 	.byte	0x03, 0x50
        /*006a*/ 	.short	0x0000


	//----- nvinfo : EIATTR_MAXREG_COUNT
	.align		4
        /*006c*/ 	.byte	0x03, 0x1b
        /*006e*/ 	.short	0x00ff


	//----- nvinfo : EIATTR_MERCURY_ISA_VERSION
	.align		4
        /*0070*/ 	.byte	0x03, 0x5f
        /*0072*/ 	.short	0x0101


	//----- nvinfo : EIATTR_VRC_CTA_INIT_COUNT
	.align		4
        /*0074*/ 	.byte	0x02, 0x4a
	.zero		1
	.zero		1


	//----- nvinfo : EIATTR_EXIT_INSTR_OFFSETS
	.align		4
        /*0078*/ 	.byte	0x04, 0x1c
        /*007a*/ 	.short	(.L_49 - .L_48)


	//   ....[0]....
.L_48:
        /*007c*/ 	.word	0x00000030


	//   ....[1]....
        /*0080*/ 	.word	0x00000b70


	//----- nvinfo : EIATTR_CRS_STACK_SIZE
	.align		4
.L_49:
        /*0084*/ 	.byte	0x04, 0x1e
        /*0086*/ 	.short	(.L_51 - .L_50)
.L_50:
        /*0088*/ 	.word	0x00000000


	//----- nvinfo : EIATTR_CBANK_PARAM_SIZE
	.align		4
.L_51:
        /*008c*/ 	.byte	0x03, 0x19
        /*008e*/ 	.short	0x0024


	//----- nvinfo : EIATTR_PARAM_CBANK
	.align		4
        /*0090*/ 	.byte	0x04, 0x0a
        /*0092*/ 	.short	(.L_53 - .L_52)
	.align		4
.L_52:
        /*0094*/ 	.word	index@(.nv.constant0._Z17convolutionRowGPUPfS_S_iii)
        /*0098*/ 	.short	0x0380
        /*009a*/ 	.short	0x0024


	//----- nvinfo : EIATTR_SW_WAR
	.align		4
.L_53:
        /*009c*/ 	.byte	0x04, 0x36
        /*009e*/ 	.short	(.L_55 - .L_54)
.L_54:
        /*00a0*/ 	.word	0x00000008
.L_55:


//--------------------- .nv.callgraph             --------------------------
	.section	.nv.callgraph,"",@"SHT_CUDA_CALLGRAPH"
	.align	4
	.sectionentsize	8
	.align		4
        /*0000*/ 	.word	0x00000000
	.align		4
        /*0004*/ 	.word	0xffffffff
	.align		4
        /*0008*/ 	.word	0x00000000
	.align		4
        /*000c*/ 	.word	0xfffffffe
	.align		4
        /*0010*/ 	.word	0x00000000
	.align		4
        /*0014*/ 	.word	0xfffffffd
	.align		4
        /*0018*/ 	.word	0x00000000
	.align		4
        /*001c*/ 	.word	0xfffffffc


//--------------------- .text._Z20convolutionColumnGPUPfS_S_iii --------------------------
	.section	.text._Z20convolutionColumnGPUPfS_S_iii,"ax",@progbits
	.align	128
        .global         _Z20convolutionColumnGPUPfS_S_iii
        .type           _Z20convolutionColumnGPUPfS_S_iii,@function
        .size           _Z20convolutionColumnGPUPfS_S_iii,(.L_x_26 - _Z20convolutionColumnGPUPfS_S_iii)
        .other          _Z20convolutionColumnGPUPfS_S_iii,@"STO_CUDA_ENTRY STV_DEFAULT"
_Z20convolutionColumnGPUPfS_S_iii:
.text._Z20convolutionColumnGPUPfS_S_iii:
[----:B------:R-:W-:Y:S01]  /*0000*/  LDC R1, c[0x0][0x37c] ;  /* 0x0000df00ff017b82 */ /* 0x000fe20000000800 */
[----:B------:R-:W0:Y:S02]  /*0010*/  LDCU UR7, c[0x0][0x3a0] ;  /* 0x00007400ff0777ac */ /* 0x000e240008000800 */
[----:B0-----:R-:W-:-:S13]  /*0020*/  ISETP.LE.AND P0, PT, RZ, UR7, PT ;  /* 0x00000007ff007c0c */ /* 0x001fda000bf03270 */
[----:B------:R-:W-:Y:S05]  /*0030*/  @!P0 EXIT ;  /* 0x000000000000894d */ /* 0x000fea0003800000 */
[----:B------:R-:W0:Y:S01]  /*0040*/  S2R R2, SR_TID.X ;  /* 0x0000000000027919 */ /* 0x000e220000002100 */
[----:B------:R-:W1:Y:S01]  /*0050*/  LDCU UR4, c[0x0][0x398] ;  /* 0x00007300ff0477ac */ /* 0x000e620008000800 */
[----:B------:R-:W2:Y:S01]  /*0060*/  LDC.64 R16, c[0x0][0x380] ;  /* 0x0000e000ff107b82 */ /* 0x000ea20000000a00 */
[----:B------:R-:W-:Y:S01]  /*0070*/  HFMA2 R0, -RZ, RZ, 0, 0 ;  /* 0x00000000ff007431 */ /* 0x000fe200000001ff */
[----:B------:R-:W0:Y:S01]  /*0080*/  S2R R3, SR_TID.Y ;  /* 0x0000000000037919 */ /* 0x000e220000002200 */
[----:B------:R-:W-:Y:S01]  /*0090*/  UISETP.GE.U32.AND UP0, UPT, UR7, 0x4, UPT ;  /* 0x000000040700788c */ /* 0x000fe2000bf06070 */
[----:B------:R-:W3:Y:S01]  /*00a0*/  LDCU.64 UR8, c[0x0][0x358] ;  /* 0x00006b00ff0877ac */ /* 0x000ee20008000a00 */
[----:B-1----:R-:W-:Y:S01]  /*00b0*/  MOV R5, UR4 ;  /* 0x0000000400057c02 */ /* 0x002fe20008000f00 */
[----:B------:R-:W-:-:S04]  /*00c0*/  UIADD3 UR4, UPT, UPT, -UR7, URZ, URZ ;  /* 0x000000ff07047290 */ /* 0x000fc8000fffe1ff */
[----:B0-----:R-:W-:-:S04]  /*00d0*/  IMAD R7, R3, R5, R2 ;  /* 0x0000000503077224 */ /* 0x001fc800078e0202 */
[----:B--2---:R-:W-:Y:S01]  /*00e0*/  IMAD.WIDE R16, R7, 0x4, R16 ;  /* 0x0000000407107825 */ /* 0x004fe200078e0210 */
[----:B---3--:R-:W-:Y:S06]  /*00f0*/  BRA.U !UP0, `(.L_x_0) ;  /* 0x0000000508c07547 */ /* 0x008fec000b800000 */
[----:B------:R-:W0:Y:S01]  /*0100*/  LDC R6, c[0x0][0x398] ;  /* 0x0000e600ff067b82 */ /* 0x000e220000000800 */
[----:B------:R-:W-:Y:S01]  /*0110*/  VIADD R28, R3, -UR7 ;  /* 0x80000007031c7c36 */ /* 0x000fe20008000000 */
[----:B------:R-:W-:Y:S01]  /*0120*/  USHF.L.U32 UR6, UR7, 0x1, URZ ;  /* 0x0000000107067899 */ /* 0x000fe200080006ff */
[----:B------:R-:W-:Y:S01]  /*0130*/  MOV R0, RZ ;  /* 0x000000ff00007202 */ /* 0x000fe20000000f00 */
[----:B------:R-:W-:Y:S01]  /*0140*/  UIADD3 UR5, UPT, UPT, -UR7, 0x3, URZ ;  /* 0x0000000307057890 */ /* 0x000fe2000fffe1ff */
[CC--:B------:R-:W-:Y:S01]  /*0150*/  IMAD R11, R28.reuse, R5.reuse, R5 ;  /* 0x000000051c0b7224 */ /* 0x0c0fe200078e0205 */
[C---:B------:R-:W-:Y:S01]  /*0160*/  IADD3 R24, PT, PT, R28.reuse, 0x2, RZ ;  /* 0x000000021c187810 */ /* 0x040fe20007ffe0ff */
[C---:B------:R-:W-:Y:S01]  /*0170*/  VIADD R8, R28.reuse, 0x3 ;  /* 0x000000031c087836 */ /* 0x040fe20000000000 */
[----:B------:R-:W1:Y:S01]  /*0180*/  LDC.64 R18, c[0x0][0x390] ;  /* 0x0000e400ff127b82 */ /* 0x000e620000000a00 */
[C---:B------:R-:W-:Y:S01]  /*0190*/  IADD3 R10, PT, PT, R28.reuse, 0x4, RZ ;  /* 0x000000041c0a7810 */ /* 0x040fe20007ffe0ff */
[C---:B------:R-:W-:Y:S01]  /*01a0*/  VIADD R14, R28.reuse, 0x6 ;  /* 0x000000061c0e7836 */ /* 0x040fe20000000000 */
[C---:B------:R-:W-:Y:S01]  /*01b0*/  IADD3 R12, PT, PT, R28.reuse, 0x5, RZ ;  /* 0x000000051c0c7810 */ /* 0x040fe20007ffe0ff */
[----:B------:R-:W-:Y:S01]  /*01c0*/  ULOP3.LUT UR4, UR6, 0xfffffff8, URZ, 0xc0, !UPT ;  /* 0xfffffff806047892 */ /* 0x000fe2000f8ec0ff */
[----:B------:R-:W-:Y:S01]  /*01d0*/  IADD3 R7, PT, PT, R28, 0x7, RZ ;  /* 0x000000071c077810 */ /* 0x000fe20007ffe0ff */
[-CC-:B------:R-:W-:Y:S01]  /*01e0*/  IMAD R24, R24, R5.reuse, R2.reuse ;  /* 0x0000000518187224 */ /* 0x180fe200078e0202 */
[----:B------:R-:W-:Y:S01]  /*01f0*/  MOV R9, UR6 ;  /* 0x0000000600097c02 */ /* 0x000fe20008000f00 */
[-CC-:B------:R-:W-:Y:S01]  /*0200*/  IMAD R8, R8, R5.reuse, R2.reuse ;  /* 0x0000000508087224 */ /* 0x180fe200078e0202 */
[----:B------:R-:W-:Y:S01]  /*0210*/  UIADD3 UR4, UPT, UPT, -UR4, URZ, URZ ;  /* 0x000000ff04047290 */ /* 0x000fe2000fffe1ff */
[----:B------:R-:W-:-:S02]  /*0220*/  IMAD R10, R10, R5, R2 ;  /* 0x000000050a0a7224 */ /* 0x000fc400078e0202 */
[-CC-:B------:R-:W-:Y:S02]  /*0230*/  IMAD R12, R12, R5.reuse, R2.reuse ;  /* 0x000000050c0c7224 */ /* 0x180fe400078e0202 */
[-CC-:B------:R-:W-:Y:S02]  /*0240*/  IMAD R14, R14, R5.reuse, R2.reuse ;  /* 0x000000050e0e7224 */ /* 0x180fe400078e0202 */
[-CC-:B------:R-:W-:Y:S02]  /*0250*/  IMAD R7, R7, R5.reuse, R2.reuse ;  /* 0x0000000507077224 */ /* 0x180fe400078e0202 */
[--C-:B------:R-:W-:Y:S02]  /*0260*/  IMAD R4, R28, R5, R2.reuse ;  /* 0x000000051c047224 */ /* 0x100fe400078e0202 */
[----:B------:R-:W-:-:S07]  /*0270*/  IMAD.IADD R26, R11, 0x1, R2 ;  /* 0x000000010b1a7824 */ /* 0x000fce00078e0202 */
.L_x_1:
[----:B0-----:R-:W-:Y:S01]  /*0280*/  MOV R5, R6 ;  /* 0x0000000600057202 */ /* 0x001fe20000000f00 */
[----:B-1----:R-:W-:-:S03]  /*0290*/  IMAD.WIDE R20, R9, 0x4, R18 ;  /* 0x0000000409147825 */ /* 0x002fc600078e0212 */
[----:B------:R-:W-:-:S04]  /*02a0*/  ISETP.GE.AND P1, PT, R28, R5, PT ;  /* 0x000000051c00720c */ /* 0x000fc80003f26270 */
[----:B------:R-:W-:-:S13]  /*02b0*/  ISETP.LT.OR P1, PT, R28, RZ, P1 ;  /* 0x000000ff1c00720c */ /* 0x000fda0000f21670 */
[----:B------:R-:W0:Y:S01]  /*02c0*/  @!P1 LDC.64 R22, c[0x0][0x388] ;  /* 0x0000e200ff169b82 */ /* 0x000e220000000a00 */
[----:B--2---:R-:W2:Y:S01]  /*02d0*/  @!P1 LDG.E R13, desc[UR8][R20.64] ;  /* 0x00000008140d9981 */ /* 0x004ea2000c1e1900 */
[----:B0-----:R-:W-:-:S05]  /*02e0*/  @!P1 IMAD.WIDE R22, R4, 0x4, R22 ;  /* 0x0000000404169825 */ /* 0x001fca00078e0216 */
[----:B------:R0:W2:Y:S01]  /*02f0*/  @!P1 LDG.E R11, desc[UR8][R22.64] ;  /* 0x00000008160b9981 */ /* 0x0000a2000c1e1900 */
[----:B------:R-:W-:-:S04]  /*0300*/  IADD3 R15, PT, PT, R28, 0x1, RZ ;  /* 0x000000011c0f7810 */ /* 0x000fc80007ffe0ff */
[----:B------:R-:W-:-:S04]  /*0310*/  ISETP.GE.AND P0, PT, R15, R5, PT ;  /* 0x000000050f00720c */ /* 0x000fc80003f06270 */
[----:B------:R-:W-:-:S13]  /*0320*/  ISETP.LT.OR P0, PT, R15, RZ, P0 ;  /* 0x000000ff0f00720c */ /* 0x000fda0000701670 */
[----:B0-----:R-:W0:Y:S02]  /*0330*/  @!P0 LDC.64 R22, c[0x0][0x388] ;  /* 0x0000e200ff168b82 */ /* 0x001e240000000a00 */
[----:B0-----:R-:W-:-:S04]  /*0340*/  @!P0 IMAD.WIDE R22, R26, 0x4, R22 ;  /* 0x000000041a168825 */ /* 0x001fc800078e0216 */
[----:B--2---:R-:W-:-:S05]  /*0350*/  @!P1 FFMA R0, R11, R13, R0 ;  /* 0x0000000d0b009223 */ /* 0x004fca0000000000 */
[----:B------:R0:W-:Y:S04]  /*0360*/  STG.E desc[UR8][R16.64], R0 ;  /* 0x0000000010007986 */ /* 0x0001e8000c101908 */
[----:B------:R1:W0:Y:S04]  /*0370*/  @!P0 LDG.E R11, desc[UR8][R22.64] ;  /* 0x00000008160b8981 */ /* 0x000228000c1e1900 */
[----:B------:R-:W0:Y:S01]  /*0380*/  @!P0 LDG.E R13, desc[UR8][R20.64+-0x4] ;  /* 0xfffffc08140d8981 */ /* 0x000e22000c1e1900 */
[----:B------:R-:W-:-:S05]  /*0390*/  VIADD R15, R28, 0x2 ;  /* 0x000000021c0f7836 */ /* 0x000fca0000000000 */
[----:B------:R-:W-:-:S04]  /*03a0*/  ISETP.GE.AND P1, PT, R15, R5, PT ;  /* 0x000000050f00720c */ /* 0x000fc80003f26270 */
[----:B------:R-:W-:-:S13]  /*03b0*/  ISETP.LT.OR P1, PT, R15, RZ, P1 ;  /* 0x000000ff0f00720c */ /* 0x000fda0000f21670 */
[----:B-1----:R-:W1:Y:S02]  /*03c0*/  @!P1 LDC.64 R22, c[0x0][0x388] ;  /* 0x0000e200ff169b82 */ /* 0x002e640000000a00 */
[----:B-1----:R-:W-:-:S04]  /*03d0*/  @!P1 IMAD.WIDE R22, R24, 0x4, R22 ;  /* 0x0000000418169825 */ /* 0x002fc800078e0216 */
[----:B0-----:R-:W-:-:S05]  /*03e0*/  @!P0 FFMA R0, R11, R13, R0 ;  /* 0x0000000d0b008223 */ /* 0x001fca0000000000 */
[----:B------:R0:W-:Y:S04]  /*03f0*/  STG.E desc[UR8][R16.64], R0 ;  /* 0x0000000010007986 */ /* 0x0001e8000c101908 */
[----:B------:R1:W0:Y:S04]  /*0400*/  @!P1 LDG.E R11, desc[UR8][R22.64] ;  /* 0x00000008160b9981 */ /* 0x000228000c1e1900 */
[----:B------:R-:W0:Y:S01]  /*0410*/  @!P1 LDG.E R13, desc[UR8][R20.64+-0x8] ;  /* 0xfffff808140d9981 */ /* 0x000e22000c1e1900 */
[----:B------:R-:W-:-:S04]  /*0420*/  IADD3 R15, PT, PT, R28, 0x3, RZ ;  /* 0x000000031c0f7810 */ /* 0x000fc80007ffe0ff */
        /* <DEDUP_REMOVED lines=42> */
[----:B------:R-:W0:Y:S04]  /*06d0*/  @!P0 LDG.E R13, desc[UR8][R20.64+-0x1c] ;  /* 0xffffe408140d8981 */ /* 0x000e28000c1e1900 */
[----:B------:R-:W0:Y:S01]  /*06e0*/  @!P0 LDG.E R11, desc[UR8][R22.64] ;  /* 0x00000008160b8981 */ /* 0x000e22000c1e1900 */
[----:B------:R-:W-:-:S04]  /*06f0*/  UIADD3 UR4, UPT, UPT, UR4, 0x8, URZ ;  /* 0x0000000804047890 */ /* 0x000fc8000fffe0ff */
[----:B------:R-:W-:Y:S01]  /*0700*/  UISETP.NE.AND UP0, UPT, UR4, URZ, UPT ;  /* 0x000000ff0400728c */ /* 0x000fe2000bf05270 */
[----:B------:R-:W-:Y:S01]  /*0710*/  VIADD R9, R9, 0xfffffff8 ;  /* 0xfffffff809097836 */ /* 0x000fe20000000000 */
[----:B------:R-:W-:Y:S01]  /*0720*/  IADD3 R28, PT, PT, R28, 0x8, RZ ;  /* 0x000000081c1c7810 */ /* 0x000fe20007ffe0ff */
[C---:B------:R-:W-:Y:S01]  /*0730*/  IMAD R26, R5.reuse, 0x8, R26 ;  /* 0x00000008051a7824 */ /* 0x040fe200078e021a */
[C---:B------:R-:W-:Y:S01]  /*0740*/  LEA R4, R5.reuse, R4, 0x3 ;  /* 0x0000000405047211 */ /* 0x040fe200078e18ff */
[C---:B------:R-:W-:Y:S01]  /*0750*/  IMAD R10, R5.reuse, 0x8, R10 ;  /* 0x00000008050a7824 */ /* 0x040fe200078e020a */
[C---:B------:R-:W-:Y:S01]  /*0760*/  LEA R24, R5.reuse, R24, 0x3 ;  /* 0x0000001805187211 */ /* 0x040fe200078e18ff */
[C---:B------:R-:W-:Y:S01]  /*0770*/  IMAD R7, R5.reuse, 0x8, R7 ;  /* 0x0000000805077824 */ /* 0x040fe200078e0207 */
[C---:B------:R-:W-:Y:S02]  /*0780*/  LEA R8, R5.reuse, R8, 0x3 ;  /* 0x0000000805087211 */ /* 0x040fe400078e18ff */
[----:B------:R-:W-:-:S02]  /*0790*/  LEA R12, R5, R12, 0x3 ;  /* 0x0000000c050c7211 */ /* 0x000fc400078e18ff */
[----:B------:R-:W-:Y:S01]  /*07a0*/  LEA R14, R5, R14, 0x3 ;  /* 0x0000000e050e7211 */ /* 0x000fe200078e18ff */
[----:B------:R-:W-:Y:S01]  /*07b0*/  UIADD3 UR5, UPT, UPT, UR5, 0x8, URZ ;  /* 0x0000000805057890 */ /* 0x000fe2000fffe0ff */
[----:B0-----:R-:W-:-:S05]  /*07c0*/  @!P0 FFMA R0, R11, R13, R0 ;  /* 0x0000000d0b008223 */ /* 0x001fca0000000000 */
[----:B------:R2:W-:Y:S01]  /*07d0*/  STG.E desc[UR8][R16.64], R0 ;  /* 0x0000000010007986 */ /* 0x0005e2000c101908 */
[----:B------:R-:W-:Y:S05]  /*07e0*/  BRA.U UP0, `(.L_x_1) ;  /* 0xfffffff900a47547 */ /* 0x000fea000b83ffff */
[----:B------:R-:W-:-:S12]  /*07f0*/  UIADD3 UR4, UPT, UPT, UR5, -0x3, URZ ;  /* 0xfffffffd05047890 */ /* 0x000fd8000fffe0ff */
.L_x_0:
[----:B------:R-:W0:Y:S02]  /*0800*/  LDC R4, c[0x0][0x3a0] ;  /* 0x0000e800ff047b82 */ /* 0x000e240000000800 */
[----:B0-----:R-:W-:-:S04]  /*0810*/  SHF.L.U32 R6, R4, 0x1, RZ ;  /* 0x0000000104067819 */ /* 0x001fc800000006ff */
[----:B------:R-:W-:-:S04]  /*0820*/  LOP3.LUT R6, R6, 0x6, RZ, 0xc0, !PT ;  /* 0x0000000606067812 */ /* 0x000fc800078ec0ff */
[----:B------:R-:W-:-:S13]  /*0830*/  ISETP.GE.U32.AND P0, PT, R6, 0x3, PT ;  /* 0x000000030600780c */ /* 0x000fda0003f06070 */
[----:B------:R-:W-:Y:S05]  /*0840*/  @!P0 BRA `(.L_x_2) ;  /* 0x0000000000bc8947 */ /* 0x000fea0003800000 */
[----:B------:R-:W-:Y:S01]  /*0850*/  IADD3 R8, PT, PT, R3, UR4, RZ ;  /* 0x0000000403087c10 */ /* 0x000fe2000fffe0ff */
[----:B------:R-:W0:Y:S01]  /*0860*/  LDC.64 R6, c[0x0][0x390] ;  /* 0x0000e400ff067b82 */ /* 0x000e220000000a00 */
[----:B------:R-:W-:Y:S02]  /*0870*/  IADD3 R9, PT, PT, R4, -UR4, RZ ;  /* 0x8000000404097c10 */ /* 0x000fe4000fffe0ff */
[----:B------:R-:W-:-:S04]  /*0880*/  ISETP.GE.AND P1, PT, R8, R5, PT ;  /* 0x000000050800720c */ /* 0x000fc80003f26270 */
[----:B------:R-:W-:-:S13]  /*0890*/  ISETP.LT.OR P1, PT, R8, RZ, P1 ;  /* 0x000000ff0800720c */ /* 0x000fda0000f21670 */
[----:B------:R-:W1:Y:S01]  /*08a0*/  @!P1 LDC.64 R10, c[0x0][0x388] ;  /* 0x0000e200ff0a9b82 */ /* 0x000e620000000a00 */
[----:B------:R-:W-:Y:S02]  /*08b0*/  @!P1 IMAD R13, R8, R5, R2 ;  /* 0x00000005080d9224 */ /* 0x000fe400078e0202 */
[----:B0-----:R-:W-:-:S05]  /*08c0*/  IMAD.WIDE R6, R9, 0x4, R6 ;  /* 0x0000000409067825 */ /* 0x001fca00078e0206 */
[----:B------:R-:W2:Y:S01]  /*08d0*/  @!P1 LDG.E R9, desc[UR8][R6.64] ;  /* 0x0000000806099981 */ /* 0x000ea2000c1e1900 */
[----:B-1----:R-:W-:-:S06]  /*08e0*/  @!P1 IMAD.WIDE R10, R13, 0x4, R10 ;  /* 0x000000040d0a9825 */ /* 0x002fcc00078e020a */
[----:B------:R-:W2:Y:S01]  /*08f0*/  @!P1 LDG.E R11, desc[UR8][R10.64] ;  /* 0x000000080a0b9981 */ /* 0x000ea2000c1e1900 */
[----:B------:R-:W-:-:S05]  /*0900*/  VIADD R14, R8, 0x1 ;  /* 0x00000001080e7836 */ /* 0x000fca0000000000 */
[----:B------:R-:W-:-:S04]  /*0910*/  ISETP.GE.AND P0, PT, R14, R5, PT ;  /* 0x000000050e00720c */ /* 0x000fc80003f06270 */
[----:B------:R-:W-:-:S13]  /*0920*/  ISETP.LT.OR P0, PT, R14, RZ, P0 ;  /* 0x000000ff0e00720c */ /* 0x000fda0000701670 */
[----:B------:R-:W0:Y:S01]  /*0930*/  @!P0 LDC.64 R12, c[0x0][0x388] ;  /* 0x0000e200ff0c8b82 */ /* 0x000e220000000a00 */
[----:B------:R-:W-:-:S04]  /*0940*/  @!P0 IMAD R15, R14, R5, R2 ;  /* 0x000000050e0f8224 */ /* 0x000fc800078e0202 */
[----:B0-----:R-:W-:-:S04]  /*0950*/  @!P0 IMAD.WIDE R12, R15, 0x4, R12 ;  /* 0x000000040f0c8825 */ /* 0x001fc800078e020c */
[----:B--2---:R-:W-:-:S05]  /*0960*/  @!P1 FFMA R0, R11, R9, R0 ;  /* 0x000000090b009223 */ /* 0x004fca0000000000 */
[----:B------:R0:W-:Y:S04]  /*0970*/  STG.E desc[UR8][R16.64], R0 ;  /* 0x0000000010007986 */ /* 0x0001e8000c101908 */
[----:B------:R-:W0:Y:S04]  /*0980*/  @!P0 LDG.E R13, desc[UR8][R12.64] ;  /* 0x000000080c0d8981 */ /* 0x000e28000c1e1900 */
[----:B------:R-:W0:Y:S01]  /*0990*/  @!P0 LDG.E R9, desc[UR8][R6.64+-0x4] ;  /* 0xfffffc0806098981 */ /* 0x000e22000c1e1900 */
[----:B------:R-:W-:-:S04]  /*09a0*/  IADD3 R14, PT, PT, R8, 0x2, RZ ;  /* 0x00000002080e7810 */ /* 0x000fc80007ffe0ff */
[----:B------:R-:W-:-:S04]  /*09b0*/  ISETP.GE.AND P1, PT, R14, R5, PT ;  /* 0x000000050e00720c */ /* 0x000fc80003f26270 */
[----:B------:R-:W-:-:S13]  /*09c0*/  ISETP.LT.OR P1, PT, R14, RZ, P1 ;  /* 0x000000ff0e00720c */ /* 0x000fda0000f21670 */
[----:B------:R-:W1:Y:S01]  /*09d0*/  @!P1 LDC.64 R10, c[0x0][0x388] ;  /* 0x0000e200ff0a9b82 */ /* 0x000e620000000a00 */
[----:B------:R-:W-:-:S04]  /*09e0*/  @!P1 IMAD R15, R14, R5, R2 ;  /* 0x000000050e0f9224 */ /* 0x000fc800078e0202 */
[----:B-1----:R-:W-:-:S04]  /*09f0*/  @!P1 IMAD.WIDE R10, R15, 0x4, R10 ;  /* 0x000000040f0a9825 */ /* 0x002fc800078e020a */
[----:B0-----:R-:W-:-:S05]  /*0a00*/  @!P0 FFMA R0, R13, R9, R0 ;  /* 0x000000090d008223 */ /* 0x001fca0000000000 */
[----:B------:R0:W-:Y:S04]  /*0a10*/  STG.E desc[UR8][R16.64], R0 ;  /* 0x0000000010007986 */ /* 0x0001e8000c101908 */
[----:B------:R-:W0:Y:S04]  /*0a20*/  @!P1 LDG.E R11, desc[UR8][R10.64] ;  /* 0x000000080a0b9981 */ /* 0x000e28000c1e1900 */
[----:B------:R-:W0:Y:S01]  /*0a30*/  @!P1 LDG.E R9, desc[UR8][R6.64+-0x8] ;  /* 0xfffff80806099981 */ /* 0x000e22000c1e1900 */
[----:B------:R-:W-:-:S04]  /*0a40*/  IADD3 R12, PT, PT, R8, 0x3, RZ ;  /* 0x00000003080c7810 */ /* 0x000fc80007ffe0ff */
[----:B------:R-:W-:-:S04]  /*0a50*/  ISETP.GE.AND P0, PT, R12, R5, PT ;  /* 0x000000050c00720c */ /* 0x000fc80003f06270 */
[----:B------:R-:W-:Y:S01]  /*0a60*/  ISETP.LT.OR P0, PT, R12, RZ, P0 ;  /* 0x000000ff0c00720c */ /* 0x000fe20000701670 */
[----:B------:R-:W-:Y:S01]  /*0a70*/  BSSY.RECONVERGENT B0, `(.L_x_3) ;  /* 0x000000a000007945 */ /* 0x000fe20003800200 */
[----:B0-----:R-:W-:-:S05]  /*0a80*/  @!P1 FFMA R0, R11, R9, R0 ;  /* 0x000000090b009223 */ /* 0x001fca0000000000 */
[----:B------:R0:W-:Y:S06]  /*0a90*/  STG.E desc[UR8][R16.64], R0 ;  /* 0x0000000010007986 */ /* 0x0001ec000c101908 */
[----:B------:R-:W-:Y:S05]  /*0aa0*/  @P0 BRA `(.L_x_4) ;  /* 0x0000000000180947 */ /* 0x000fea0003800000 */
[----:B------:R-:W1:Y:S01]  /*0ab0*/  LDC.64 R8, c[0x0][0x388] ;  /* 0x0000e200ff087b82 */ /* 0x000e620000000a00 */
[----:B------:R-:W-:Y:S01]  /*0ac0*/  IMAD R11, R12, R5, R2 ;  /* 0x000000050c0b7224 */ /* 0x000fe200078e0202 */
[----:B------:R-:W0:Y:S03]  /*0ad0*/  LDG.E R6, desc[UR8][R6.64+-0xc] ;  /* 0xfffff40806067981 */ /* 0x000e26000c1e1900 */
[----:B-1----:R-:W-:-:S06]  /*0ae0*/  IMAD.WIDE R8, R11, 0x4, R8 ;  /* 0x000000040b087825 */ /* 0x002fcc00078e0208 */
[----:B------:R-:W0:Y:S02]  /*0af0*/  LDG.E R9, desc[UR8][R8.64] ;  /* 0x0000000808097981 */ /* 0x000e24000c1e1900 */
[----:B0-----:R-:W-:-:S07]  /*0b00*/  FFMA R0, R9, R6, R0 ;  /* 0x0000000609007223 */ /* 0x001fce0000000000 */
.L_x_4:
[----:B------:R-:W-:Y:S05]  /*0b10*/  BSYNC.RECONVERGENT B0 ;  /* 0x0000000000007941 */ /* 0x000fea0003800200 */
.L_x_3:
[----:B------:R1:W-:Y:S01]  /*0b20*/  STG.E desc[UR8][R16.64], R0 ;  /* 0x0000000010007986 */ /* 0x0003e2000c101908 */
[----:B------:R-:W-:-:S12]  /*0b30*/  UIADD3 UR4, UPT, UPT, UR4, 0x4, URZ ;  /* 0x0000000404047890 */ /* 0x000fd8000fffe0ff */
.L_x_2:
[----:B------:R-:W-:-:S04]  /*0b40*/  LOP3.LUT R6, R4, 0x1, RZ, 0xc0, !PT ;  /* 0x0000000104067812 */ /* 0x000fc800078ec0ff */
[----:B------:R-:W-:-:S13]  /*0b50*/  ISETP.NE.U32.AND P0, PT, R6, 0x1, PT ;  /* 0x000000010600780c */ /* 0x000fda0003f05070 */
[----:B------:R-:W-:Y:S05]  /*0b60*/  @P0 BRA `(.L_x_5) ;  /* 0x00000000006c0947 */ /* 0x000fea0003800000 */
[----:B------:R-:W-:Y:S01]  /*0b70*/  IADD3 R12, PT, PT, R3, UR4, RZ ;  /* 0x00000004030c7c10 */ /* 0x000fe2000fffe0ff */
[----:B------:R-:W3:Y:S01]  /*0b80*/  LDC.64 R6, c[0x0][0x390] ;  /* 0x0000e400ff067b82 */ /* 0x000ee20000000a00 */
[----:B------:R-:W-:Y:S02]  /*0b90*/  VIADD R13, R4, -UR4 ;  /* 0x80000004040d7c36 */ /* 0x000fe40008000000 */
[----:B------:R-:W-:-:S04]  /*0ba0*/  ISETP.GE.AND P0, PT, R12, R5, PT ;  /* 0x000000050c00720c */ /* 0x000fc80003f06270 */
[----:B------:R-:W-:-:S13]  /*0bb0*/  ISETP.LT.OR P0, PT, R12, RZ, P0 ;  /* 0x000000ff0c00720c */ /* 0x000fda0000701670 */
[----:B------:R-:W4:Y:S01]  /*0bc0*/  @!P0 LDC.64 R8, c[0x0][0x388] ;  /* 0x0000e200ff088b82 */ /* 0x000f220000000a00 */
[----:B------:R-:W-:Y:S02]  /*0bd0*/  @!P0 IMAD R11, R12, R5, R2 ;  /* 0x000000050c0b8224 */ /* 0x000fe400078e0202 */
[----:B---3--:R-:W-:-:S05]  /*0be0*/  IMAD.WIDE R6, R13, 0x4, R6 ;  /* 0x000000040d067825 */ /* 0x008fca00078e0206 */
[----:B------:R-:W0:Y:S01]  /*0bf0*/  @!P0 LDG.E R10, desc[UR8][R6.64] ;  /* 0x00000008060a8981 */ /* 0x000e22000c1e1900 */
[----:B----4-:R-:W-:-:S06]  /*0c00*/  @!P0 IMAD.WIDE R8, R11, 0x4, R8 ;  /* 0x000000040b088825 */ /* 0x010fcc00078e0208 */
[----:B------:R-:W0:Y:S01]  /*0c10*/  @!P0 LDG.E R9, desc[UR8][R8.64] ;  /* 0x0000000808098981 */ /* 0x000e22000c1e1900 */
[----:B------:R-:W-:-:S04]  /*0c20*/  IADD3 R12, PT, PT, R12, 0x1, RZ ;  /* 0x000000010c0c7810 */ /* 0x000fc80007ffe0ff */
[----:B------:R-:W-:-:S04]  /*0c30*/  ISETP.GE.AND P1, PT, R12, R5, PT ;  /* 0x000000050c00720c */ /* 0x000fc80003f26270 */
[----:B------:R-:W-:Y:S01]  /*0c40*/  ISETP.LT.OR P1, PT, R12, RZ, P1 ;  /* 0x000000ff0c00720c */ /* 0x000fe20000f21670 */
[----:B------:R-:W-:Y:S01]  /*0c50*/  BSSY.RECONVERGENT B0, `(.L_x_6) ;  /* 0x000000a000007945 */ /* 0x000fe20003800200 */
[----:B012---:R-:W-:-:S05]  /*0c60*/  @!P0 FFMA R0, R9, R10, R0 ;  /* 0x0000000a09008223 */ /* 0x007fca0000000000 */
        /* <DEDUP_REMOVED lines=8> */
.L_x_7:
[----:B------:R-:W-:Y:S05]  /*0cf0*/  BSYNC.RECONVERGENT B0 ;  /* 0x0000000000007941 */ /* 0x000fea0003800200 */
.L_x_6:
[----:B------:R3:W-:Y:S01]  /*0d00*/  STG.E desc[UR8][R16.64], R0 ;  /* 0x0000000010007986 */ /* 0x0007e2000c101908 */
[----:B------:R-:W-:-:S12]  /*0d10*/  UIADD3 UR4, UPT, UPT, UR4, 0x2, URZ ;  /* 0x0000000204047890 */ /* 0x000fd8000fffe0ff */
.L_x_5:
[----:B------:R-:W-:Y:S01]  /*0d20*/  IADD3 R10, PT, PT, R3, UR4, RZ ;  /* 0x00000004030a7c10 */ /* 0x000fe2000fffe0ff */
[----:B------:R-:W-:Y:S03]  /*0d30*/  BSSY.RECONVERGENT B0, `(.L_x_8) ;  /* 0x000000d000007945 */ /* 0x000fe60003800200 */
[----:B------:R-:W-:-:S04]  /*0d40*/  ISETP.GE.AND P0, PT, R10, R5, PT ;  /* 0x000000050a00720c */ /* 0x000fc80003f06270 */
[----:B------:R-:W-:-:S13]  /*0d50*/  ISETP.LT.OR P0, PT, R10, RZ, P0 ;  /* 0x000000ff0a00720c */ /* 0x000fda0000701670 */
[----:B------:R-:W-:Y:S05]  /*0d60*/  @P0 BRA `(.L_x_9) ;  /* 0x0000000000240947 */ /* 0x000fea0003800000 */
[----:B------:R-:W4:Y:S01]  /*0d70*/  LDC.64 R6, c[0x0][0x388] ;  /* 0x0000e200ff067b82 */ /* 0x000f220000000a00 */
[----:B------:R-:W-:Y:S01]  /*0d80*/  IMAD R3, R10, R5, R2 ;  /* 0x000000050a037224 */ /* 0x000fe200078e0202 */
[----:B------:R-:W-:-:S06]  /*0d90*/  IADD3 R5, PT, PT, R4, -UR4, RZ ;  /* 0x8000000404057c10 */ /* 0x000fcc000fffe0ff */
[----:B------:R-:W5:Y:S01]  /*0da0*/  LDC.64 R8, c[0x0][0x390] ;  /* 0x0000e400ff087b82 */ /* 0x000f620000000a00 */
[----:B----4-:R-:W-:-:S06]  /*0db0*/  IMAD.WIDE R2, R3, 0x4, R6 ;  /* 0x0000000403027825 */ /* 0x010fcc00078e0206 */
[----:B------:R-:W0:Y:S01]  /*0dc0*/  LDG.E R3, desc[UR8][R2.64] ;  /* 0x0000000802037981 */ /* 0x000e22000c1e1900 */
[----:B-----5:R-:W-:-:S06]  /*0dd0*/  IMAD.WIDE R4, R5, 0x4, R8 ;  /* 0x0000000405047825 */ /* 0x020fcc00078e0208 */
[----:B------:R-:W0:Y:S02]  /*0de0*/  LDG.E R4, desc[UR8][R4.64] ;  /* 0x0000000804047981 */ /* 0x000e24000c1e1900 */
[----:B0123--:R-:W-:-:S07]  /*0df0*/  FFMA R0, R3, R4, R0 ;  /* 0x0000000403007223 */ /* 0x00ffce0000000000 */
.L_x_9:
[----:B------:R-:W-:Y:S05]  /*0e00*/  BSYNC.RECONVERGENT B0 ;  /* 0x0000000000007941 */ /* 0x000fea0003800200 */
.L_x_8:
[----:B------:R-:W-:Y:S01]  /*0e10*/  STG.E desc[UR8][R16.64], R0 ;  /* 0x0000000010007986 */ /* 0x000fe2000c101908 */
[----:B------:R-:W-:Y:S05]  /*0e20*/  EXIT ;  /* 0x000000000000794d */ /* 0x000fea0003800000 */
.L_x_10:
[----:B------:R-:W-:-:S00]  /*0e30*/  BRA `(.L_x_10) ;  /* 0xfffffffc00fc7947 */ /* 0x000fc0000383ffff */
[----:B------:R-:W-:-:S00]  /*0e40*/  NOP ;  /* 0x0000000000007918 */ /* 0x000fc00000000000 */
        /* <DEDUP_REMOVED lines=11> */
.L_x_26:


//--------------------- .text._Z17convolutionRowGPUPfS_S_iii --------------------------
	.section	.text._Z17convolutionRowGPUPfS_S_iii,"ax",@progbits
	.align	128
        .global         _Z17convolutionRowGPUPfS_S_iii
        .type           _Z17convolutionRowGPUPfS_S_iii,@function
        .size           _Z17convolutionRowGPUPfS_S_iii,(.L_x_27 - _Z17convolutionRowGPUPfS_S_iii)
        .other          _Z17convolutionRowGPUPfS_S_iii,@"STO_CUDA_ENTRY STV_DEFAULT"
_Z17convolutionRowGPUPfS_S_iii:
.text._Z17convolutionRowGPUPfS_S_iii:
[----:B------:R-:W-:Y:S01]  /*0000*/  LDC R1, c[0x0][0x37c] ;  /* 0x0000df00ff017b82 */ /* 0x000fe20000000800 */
[----:B------:R-:W0:Y:S02]  /*0010*/  LDCU UR10, c[0x0][0x3a0] ;  /* 0x00007400ff0a77ac */ /* 0x000e240008000800 */
[----:B0-----:R-:W-:-:S13]  /*0020*/  ISETP.LE.AND P0, PT, RZ, UR10, PT ;  /* 0x0000000aff007c0c */ /* 0x001fda000bf03270 */
[----:B------:R-:W-:Y:S05]  /*0030*/  @!P0 EXIT ;  /* 0x000000000000894d */ /* 0x000fea0003800000 */
[----:B------:R-:W0:Y:S01]  /*0040*/  S2R R4, SR_TID.X ;  /* 0x0000000000047919 */ /* 0x000e220000002100 */
[----:B------:R-:W1:Y:S01]  /*0050*/  LDC.64 R2, c[0x0][0x380] ;  /* 0x0000e000ff027b82 */ /* 0x000e620000000a00 */
[----:B------:R-:W0:Y:S01]  /*0060*/  LDCU UR6, c[0x0][0x398] ;  /* 0x00007300ff0677ac */ /* 0x000e220008000800 */
[----:B------:R-:W0:Y:S01]  /*0070*/  S2R R5, SR_TID.Y ;  /* 0x0000000000057919 */ /* 0x000e220000002200 */
[----:B------:R-:W-:Y:S01]  /*0080*/  UISETP.GE.U32.AND UP0, UPT, UR10, 0x4, UPT ;  /* 0x000000040a00788c */ /* 0x000fe2000bf06070 */
[----:B------:R-:W2:Y:S01]  /*0090*/  LDCU.64 UR8, c[0x0][0x358] ;  /* 0x00006b00ff0877ac */ /* 0x000ea20008000a00 */
[----:B------:R-:W-:Y:S01]  /*00a0*/  UIADD3 UR4, UPT, UPT, -UR10, URZ, URZ ;  /* 0x000000ff0a047290 */ /* 0x000fe2000fffe1ff */
[----:B0-----:R-:W-:Y:S02]  /*00b0*/  IMAD R0, R5, UR6, R4 ;  /* 0x0000000605007c24 */ /* 0x001fe4000f8e0204 */
[----:B------:R-:W-:Y:S02]  /*00c0*/  IMAD.MOV.U32 R5, RZ, RZ, RZ ;  /* 0x000000ffff057224 */ /* 0x000fe400078e00ff */
[----:B-1----:R-:W-:-:S02]  /*00d0*/  IMAD.WIDE R2, R0, 0x4, R2 ;  /* 0x0000000400027825 */ /* 0x002fc400078e0202 */
[----:B--2---:R-:W-:Y:S05]  /*00e0*/  BRA.U !UP0, `(.L_x_11) ;  /* 0x0000000508307547 */ /* 0x004fea000b800000 */
[----:B------:R-:W0:Y:S01]  /*00f0*/  LDC.64 R6, c[0x0][0x390] ;  /* 0x0000e400ff067b82 */ /* 0x000e220000000a00 */
[----:B------:R-:W-:Y:S02]  /*0100*/  USHF.L.U32 UR7, UR10, 0x1, URZ ;  /* 0x000000010a077899 */ /* 0x000fe400080006ff */
[----:B------:R-:W-:Y:S01]  /*0110*/  VIADD R17, R0, -UR10 ;  /* 0x8000000a00117c36 */ /* 0x000fe20008000000 */
[----:B------:R-:W-:Y:S01]  /*0120*/  IADD3 R14, PT, PT, R4, -UR10, RZ ;  /* 0x8000000a040e7c10 */ /* 0x000fe2000fffe0ff */
[----:B------:R-:W-:Y:S01]  /*0130*/  IMAD.MOV.U32 R5, RZ, RZ, RZ ;  /* 0x000000ffff057224 */ /* 0x000fe200078e00ff */
[----:B------:R-:W-:Y:S02]  /*0140*/  ULOP3.LUT UR4, UR7, 0xfffffff8, URZ, 0xc0, !UPT ;  /* 0xfffffff807047892 */ /* 0x000fe4000f8ec0ff */
[----:B------:R-:W-:Y:S01]  /*0150*/  IMAD.U32 R15, RZ, RZ, UR7 ;  /* 0x00000007ff0f7e24 */ /* 0x000fe2000f8e00ff */
[----:B------:R-:W1:Y:S01]  /*0160*/  LDC.64 R8, c[0x0][0x388] ;  /* 0x0000e200ff087b82 */ /* 0x000e620000000a00 */
[----:B------:R-:W2:Y:S01]  /*0170*/  LDCU UR6, c[0x0][0x398] ;  /* 0x00007300ff0677ac */ /* 0x000ea20008000800 */
[----:B------:R-:W-:-:S02]  /*0180*/  UIADD3 UR5, UPT, UPT, -UR10, 0x3, URZ ;  /* 0x000000030a057890 */ /* 0x000fc4000fffe1ff */
[----:B------:R-:W-:-:S12]  /*0190*/  UIADD3 UR4, UPT, UPT, -UR4, URZ, URZ ;  /* 0x000000ff04047290 */ /* 0x000fd8000fffe1ff */
.L_x_12:
[----:B--2---:R-:W-:Y:S01]  /*01a0*/  ISETP.GE.AND P0, PT, R14, UR6, PT ;  /* 0x000000060e007c0c */ /* 0x004fe2000bf06270 */
[----:B0-----:R-:W-:-:S03]  /*01b0*/  IMAD.WIDE R10, R15, 0x4, R6 ;  /* 0x000000040f0a7825 */ /* 0x001fc600078e0206 */
[----:B------:R-:W-:Y:S01]  /*01c0*/  ISETP.LT.OR P0, PT, R14, RZ, P0 ;  /* 0x000000ff0e00720c */ /* 0x000fe20000701670 */
[----:B-1----:R-:W-:-:S12]  /*01d0*/  IMAD.WIDE R12, R17, 0x4, R8 ;  /* 0x00000004110c7825 */ /* 0x002fd800078e0208 */
[----:B------:R-:W2:Y:S04]  /*01e0*/  @!P0 LDG.E R18, desc[UR8][R10.64] ;  /* 0x000000080a128981 */ /* 0x000ea8000c1e1900 */
[----:B------:R-:W2:Y:S01]  /*01f0*/  @!P0 LDG.E R16, desc[UR8][R12.64] ;  /* 0x000000080c108981 */ /* 0x000ea2000c1e1900 */
[----:B------:R-:W-:-:S04]  /*0200*/  IADD3 R19, PT, PT, R14, 0x1, RZ ;  /* 0x000000010e137810 */ /* 0x000fc80007ffe0ff */
[----:B------:R-:W-:-:S04]  /*0210*/  ISETP.GE.AND P1, PT, R19, UR6, PT ;  /* 0x0000000613007c0c */ /* 0x000fc8000bf26270 */
[----:B------:R-:W-:Y:S01]  /*0220*/  ISETP.LT.OR P1, PT, R19, RZ, P1 ;  /* 0x000000ff1300720c */ /* 0x000fe20000f21670 */
[----:B------:R-:W-:Y:S02]  /*0230*/  VIADD R19, R14, 0x2 ;  /* 0x000000020e137836 */ /* 0x000fe40000000000 */
[----:B--23--:R-:W-:-:S05]  /*0240*/  @!P0 FFMA R5, R16, R18, R5 ;  /* 0x0000001210058223 */ /* 0x00cfca0000000005 */
[----:B------:R0:W-:Y:S05]  /*0250*/  STG.E desc[UR8][R2.64], R5 ;  /* 0x0000000502007986 */ /* 0x0001ea000c101908 */
[----:B------:R-:W0:Y:S04]  /*0260*/  @!P1 LDG.E R16, desc[UR8][R12.64+0x4] ;  /* 0x000004080c109981 */ /* 0x000e28000c1e1900 */
[----:B------:R-:W0:Y:S01]  /*0270*/  @!P1 LDG.E R18, desc[UR8][R10.64+-0x4] ;  /* 0xfffffc080a129981 */ /* 0x000e22000c1e1900 */
[----:B------:R-:W-:-:S04]  /*0280*/  ISETP.GE.AND P0, PT, R19, UR6, PT ;  /* 0x0000000613007c0c */ /* 0x000fc8000bf06270 */
[----:B------:R-:W-:Y:S01]  /*0290*/  ISETP.LT.OR P0, PT, R19, RZ, P0 ;  /* 0x000000ff1300720c */ /* 0x000fe20000701670 */
[----:B------:R-:W-:Y:S02]  /*02a0*/  VIADD R19, R14, 0x3 ;  /* 0x000000030e137836 */ /* 0x000fe40000000000 */
[----:B0-----:R-:W-:-:S05]  /*02b0*/  @!P1 FFMA R5, R16, R18, R5 ;  /* 0x0000001210059223 */ /* 0x001fca0000000005 */
[----:B------:R0:W-:Y:S05]  /*02c0*/  STG.E desc[UR8][R2.64], R5 ;  /* 0x0000000502007986 */ /* 0x0001ea000c101908 */
[----:B------:R-:W0:Y:S04]  /*02d0*/  @!P0 LDG.E R16, desc[UR8][R12.64+0x8] ;  /* 0x000008080c108981 */ /* 0x000e28000c1e1900 */
[----:B------:R-:W0:Y:S01]  /*02e0*/  @!P0 LDG.E R18, desc[UR8][R10.64+-0x8] ;  /* 0xfffff8080a128981 */ /* 0x000e22000c1e1900 */
[----:B------:R-:W-:-:S04]  /*02f0*/  ISETP.GE.AND P1, PT, R19, UR6, PT ;  /* 0x0000000613007c0c */ /* 0x000fc8000bf26270 */
[----:B------:R-:W-:Y:S02]  /*0300*/  ISETP.LT.OR P1, PT, R19, RZ, P1 ;  /* 0x000000ff1300720c */ /* 0x000fe40000f21670 */
[----:B------:R-:W-:Y:S01]  /*0310*/  IADD3 R19, PT, PT, R14, 0x4, RZ ;  /* 0x000000040e137810 */ /* 0x000fe20007ffe0ff */
[----:B0-----:R-:W-:-:S05]  /*0320*/  @!P0 FFMA R5, R16, R18, R5 ;  /* 0x0000001210058223 */ /* 0x001fca0000000005 */
        /* <DEDUP_REMOVED lines=26> */
[----:B0-----:R-:W-:-:S05]  /*04d0*/  @!P0 FFMA R5, R16, R18, R5 ;  /* 0x0000001210058223 */ /* 0x001fca0000000005 */
[----:B------:R0:W-:Y:S07]  /*04e0*/  STG.E desc[UR8][R2.64], R5 ;  /* 0x0000000502007986 */ /* 0x0001ee000c101908 */
[----:B------:R-:W0:Y:S04]  /*04f0*/  @!P1 LDG.E R16, desc[UR8][R12.64+0x1c] ;  /* 0x00001c080c109981 */ /* 0x000e28000c1e1900 */
[----:B------:R-:W0:Y:S01]  /*0500*/  @!P1 LDG.E R18, desc[UR8][R10.64+-0x1c] ;  /* 0xffffe4080a129981 */ /* 0x000e22000c1e1900 */
[----:B------:R-:W-:Y:S01]  /*0510*/  UIADD3 UR4, UPT, UPT, UR4, 0x8, URZ ;  /* 0x0000000804047890 */ /* 0x000fe2000fffe0ff */
[----:B------:R-:W-:Y:S01]  /*0520*/  VIADD R17, R17, 0x8 ;  /* 0x0000000811117836 */ /* 0x000fe20000000000 */
[----:B------:R-:W-:Y:S01]  /*0530*/  IADD3 R14, PT, PT, R14, 0x8, RZ ;  /* 0x000000080e0e7810 */ /* 0x000fe20007ffe0ff */
[----:B------:R-:W-:Y:S01]  /*0540*/  VIADD R15, R15, 0xfffffff8 ;  /* 0xfffffff80f0f7836 */ /* 0x000fe20000000000 */
[----:B------:R-:W-:-:S02]  /*0550*/  UISETP.NE.AND UP0, UPT, UR4, URZ, UPT ;  /* 0x000000ff0400728c */ /* 0x000fc4000bf05270 */
[----:B------:R-:W-:Y:S01]  /*0560*/  UIADD3 UR5, UPT, UPT, UR5, 0x8, URZ ;  /* 0x0000000805057890 */ /* 0x000fe2000fffe0ff */
[----:B0-----:R-:W-:-:S05]  /*0570*/  @!P1 FFMA R5, R16, R18, R5 ;  /* 0x0000001210059223 */ /* 0x001fca0000000005 */
[----:B------:R3:W-:Y:S01]  /*0580*/  STG.E desc[UR8][R2.64], R5 ;  /* 0x0000000502007986 */ /* 0x0007e2000c101908 */
[----:B------:R-:W-:Y:S05]  /*0590*/  BRA.U UP0, `(.L_x_12) ;  /* 0xfffffffd00007547 */ /* 0x000fea000b83ffff */
[----:B------:R-:W-:-:S12]  /*05a0*/  UIADD3 UR4, UPT, UPT, UR5, -0x3, URZ ;  /* 0xfffffffd05047890 */ /* 0x000fd8000fffe0ff */
.L_x_11:
[----:B------:R-:W0:Y:S02]  /*05b0*/  LDC R6, c[0x0][0x3a0] ;  /* 0x0000e800ff067b82 */ /* 0x000e240000000800 */
[----:B0-----:R-:W-:-:S05]  /*05c0*/  IMAD.SHL.U32 R7, R6, 0x2, RZ ;  /* 0x0000000206077824 */ /* 0x001fca00078e00ff */
[----:B------:R-:W-:-:S04]  /*05d0*/  LOP3.LUT R7, R7, 0x6, RZ, 0xc0, !PT ;  /* 0x0000000607077812 */ /* 0x000fc800078ec0ff */
[----:B------:R-:W-:-:S13]  /*05e0*/  ISETP.GE.U32.AND P0, PT, R7, 0x3, PT ;  /* 0x000000030700780c */ /* 0x000fda0003f06070 */
[----:B------:R-:W-:Y:S05]  /*05f0*/  @!P0 BRA `(.L_x_13) ;  /* 0x0000000000b08947 */ /* 0x000fea0003800000 */
[----:B------:R-:W0:Y:S01]  /*0600*/  LDC.64 R8, c[0x0][0x390] ;  /* 0x0000e400ff087b82 */ /* 0x000e220000000a00 */
[----:B------:R-:W-:Y:S01]  /*0610*/  VIADD R15, R4, UR4 ;  /* 0x00000004040f7c36 */ /* 0x000fe20008000000 */
[----:B------:R-:W-:Y:S01]  /*0620*/  IADD3 R7, PT, PT, R6, -UR4, RZ ;  /* 0x8000000406077c10 */ /* 0x000fe2000fffe0ff */
[----:B------:R-:W-:-:S03]  /*0630*/  VIADD R13, R0, UR4 ;  /* 0x00000004000d7c36 */ /* 0x000fc60008000000 */
[C---:B------:R-:W-:Y:S02]  /*0640*/  ISETP.GE.AND P0, PT, R15.reuse, UR6, PT ;  /* 0x000000060f007c0c */ /* 0x040fe4000bf06270 */
[----:B------:R-:W1:Y:S02]  /*0650*/  LDC.64 R10, c[0x0][0x388] ;  /* 0x0000e200ff0a7b82 */ /* 0x000e640000000a00 */
[----:B------:R-:W-:Y:S01]  /*0660*/  ISETP.LT.OR P0, PT, R15, RZ, P0 ;  /* 0x000000ff0f00720c */ /* 0x000fe20000701670 */
[----:B0-----:R-:W-:-:S12]  /*0670*/  IMAD.WIDE R8, R7, 0x4, R8 ;  /* 0x0000000407087825 */ /* 0x001fd800078e0208 */
[----:B------:R-:W3:Y:S01]  /*0680*/  @!P0 LDG.E R7, desc[UR8][R8.64] ;  /* 0x0000000808078981 */ /* 0x000ee2000c1e1900 */
[----:B-1----:R-:W-:-:S05]  /*0690*/  IMAD.WIDE R10, R13, 0x4, R10 ;  /* 0x000000040d0a7825 */ /* 0x002fca00078e020a */
[----:B------:R-:W3:Y:S01]  /*06a0*/  @!P0 LDG.E R12, desc[UR8][R10.64] ;  /* 0x000000080a0c8981 */ /* 0x000ee2000c1e1900 */
[----:B------:R-:W-:-:S05]  /*06b0*/  VIADD R13, R15, 0x1 ;  /* 0x000000010f0d7836 */ /* 0x000fca0000000000 */
[----:B------:R-:W-:-:S04]  /*06c0*/  ISETP.GE.AND P2, PT, R13, UR6, PT ;  /* 0x000000060d007c0c */ /* 0x000fc8000bf46270 */
[----:B------:R-:W-:Y:S02]  /*06d0*/  ISETP.LT.OR P2, PT, R13, RZ, P2 ;  /* 0x000000ff0d00720c */ /* 0x000fe40001741670 */
[C---:B------:R-:W-:Y:S01]  /*06e0*/  IADD3 R14, PT, PT, R15.reuse, 0x2, RZ ;  /* 0x000000020f0e7810 */ /* 0x040fe20007ffe0ff */
[----:B------:R-:W-:Y:S01]  /*06f0*/  VIADD R15, R15, 0x3 ;  /* 0x000000030f0f7836 */ /* 0x000fe20000000000 */
[----:B------:R-:W-:Y:S02]  /*0700*/  BSSY.RECONVERGENT B0, `(.L_x_14) ;  /* 0x000000b000007945 */ /* 0x000fe40003800200 */
[C---:B------:R-:W-:Y:S02]  /*0710*/  ISETP.GE.AND P3, PT, R14.reuse, UR6, PT ;  /* 0x000000060e007c0c */ /* 0x040fe4000bf66270 */
[----:B------:R-:W-:Y:S02]  /*0720*/  ISETP.GE.AND P1, PT, R15, UR6, PT ;  /* 0x000000060f007c0c */ /* 0x000fe4000bf26270 */
[----:B------:R-:W-:-:S02]  /*0730*/  ISETP.LT.OR P3, PT, R14, RZ, P3 ;  /* 0x000000ff0e00720c */ /* 0x000fc40001f61670 */
[----:B------:R-:W-:Y:S01]  /*0740*/  ISETP.LT.OR P1, PT, R15, RZ, P1 ;  /* 0x000000ff0f00720c */ /* 0x000fe20000f21670 */
[----:B---3--:R-:W-:-:S05]  /*0750*/  @!P0 FFMA R5, R12, R7, R5 ;  /* 0x000000070c058223 */ /* 0x008fca0000000005 */
[----:B------:R0:W-:Y:S01]  /*0760*/  STG.E desc[UR8][R2.64], R5 ;  /* 0x0000000502007986 */ /* 0x0001e2000c101908 */
[----:B------:R-:W-:Y:S06]  /*0770*/  @P2 BRA `(.L_x_15) ;  /* 0x00000000000c2947 */ /* 0x000fec0003800000 */
[----:B------:R-:W0:Y:S04]  /*0780*/  LDG.E R12, desc[UR8][R10.64+0x4] ;  /* 0x000004080a0c7981 */ /* 0x000e28000c1e1900 */
[----:B------:R-:W0:Y:S02]  /*0790*/  LDG.E R7, desc[UR8][R8.64+-0x4] ;  /* 0xfffffc0808077981 */ /* 0x000e24000c1e1900 */
[----:B0-----:R-:W-:-:S07]  /*07a0*/  FFMA R5, R12, R7, R5 ;  /* 0x000000070c057223 */ /* 0x001fce0000000005 */
.L_x_15:
[----:B------:R-:W-:Y:S05]  /*07b0*/  BSYNC.RECONVERGENT B0 ;  /* 0x0000000000007941 */ /* 0x000fea0003800200 */
.L_x_14:
[----:B------:R1:W-:Y:S01]  /*07c0*/  STG.E desc[UR8][R2.64], R5 ;  /* 0x0000000502007986 */ /* 0x0003e2000c101908 */
[----:B------:R-:W-:Y:S04]  /*07d0*/  BSSY.RECONVERGENT B0, `(.L_x_16) ;  /* 0x0000005000007945 */ /* 0x000fe80003800200 */
[----:B------:R-:W-:Y:S05]  /*07e0*/  @P3 BRA `(.L_x_17) ;  /* 0x00000000000c3947 */ /* 0x000fea0003800000 */
[----:B------:R-:W0:Y:S04]  /*07f0*/  LDG.E R12, desc[UR8][R10.64+0x8] ;  /* 0x000008080a0c7981 */ /* 0x000e28000c1e1900 */
[----:B------:R-:W0:Y:S02]  /*0800*/  LDG.E R7, desc[UR8][R8.64+-0x8] ;  /* 0xfffff80808077981 */ /* 0x000e24000c1e1900 */
[----:B01----:R-:W-:-:S07]  /*0810*/  FFMA R5, R12, R7, R5 ;  /* 0x000000070c057223 */ /* 0x003fce0000000005 */
.L_x_17:
[----:B------:R-:W-:Y:S05]  /*0820*/  BSYNC.RECONVERGENT B0 ;  /* 0x0000000000007941 */ /* 0x000fea0003800200 */
.L_x_16:
[----:B------:R2:W-:Y:S01]  /*0830*/  STG.E desc[UR8][R2.64], R5 ;  /* 0x0000000502007986 */ /* 0x0005e2000c101908 */
[----:B------:R-:W-:Y:S04]  /*0840*/  BSSY.RECONVERGENT B0, `(.L_x_18) ;  /* 0x0000005000007945 */ /* 0x000fe80003800200 */
[----:B------:R-:W-:Y:S05]  /*0850*/  @P1 BRA `(.L_x_19) ;  /* 0x00000000000c1947 */ /* 0x000fea0003800000 */
[----:B------:R-:W0:Y:S04]  /*0860*/  LDG.E R10, desc[UR8][R10.64+0xc] ;  /* 0x00000c080a0a7981 */ /* 0x000e28000c1e1900 */
[----:B------:R-:W0:Y:S02]  /*0870*/  LDG.E R8, desc[UR8][R8.64+-0xc] ;  /* 0xfffff40808087981 */ /* 0x000e24000c1e1900 */
[----:B012---:R-:W-:-:S07]  /*0880*/  FFMA R5, R10, R8, R5 ;  /* 0x000000080a057223 */ /* 0x007fce0000000005 */
.L_x_19:
[----:B------:R-:W-:Y:S05]  /*0890*/  BSYNC.RECONVERGENT B0 ;  /* 0x0000000000007941 */ /* 0x000fea0003800200 */
.L_x_18:
[----:B------:R4:W-:Y:S01]  /*08a0*/  STG.E desc[UR8][R2.64], R5 ;  /* 0x0000000502007986 */ /* 0x0009e2000c101908 */
[----:B------:R-:W-:-:S12]  /*08b0*/  UIADD3 UR4, UPT, UPT, UR4, 0x4, URZ ;  /* 0x0000000404047890 */ /* 0x000fd8000fffe0ff */
.L_x_13:
[----:B------:R-:W-:-:S04]  /*08c0*/  LOP3.LUT R7, R6, 0x1, RZ, 0xc0, !PT ;  /* 0x0000000106077812 */ /* 0x000fc800078ec0ff */
[----:B------:R-:W-:-:S13]  /*08d0*/  ISETP.NE.U32.AND P0, PT, R7, 0x1, PT ;  /* 0x000000010700780c */ /* 0x000fda0003f05070 */
[----:B------:R-:W-:Y:S05]  /*08e0*/  @P0 BRA `(.L_x_20) ;  /* 0x0000000000600947 */ /* 0x000fea0003800000 */
[----:B------:R-:W5:Y:S01]  /*08f0*/  LDC.64 R8, c[0x0][0x390] ;  /* 0x0000e400ff087b82 */ /* 0x000f620000000a00 */
[----:B------:R-:W-:Y:S01]  /*0900*/  IADD3 R13, PT, PT, R4, UR4, RZ ;  /* 0x00000004040d7c10 */ /* 0x000fe2000fffe0ff */
[----:B------:R-:W-:Y:S01]  /*0910*/  VIADD R7, R6, -UR4 ;  /* 0x8000000406077c36 */ /* 0x000fe20008000000 */
[----:B------:R-:W-:Y:S02]  /*0920*/  IADD3 R15, PT, PT, R0, UR4, RZ ;  /* 0x00000004000f7c10 */ /* 0x000fe4000fffe0ff */
[----:B------:R-:W-:-:S03]  /*0930*/  ISETP.GE.AND P0, PT, R13, UR6, PT ;  /* 0x000000060d007c0c */ /* 0x000fc6000bf06270 */
[----:B------:R-:W0:Y:S01]  /*0940*/  LDC.64 R10, c[0x0][0x388] ;  /* 0x0000e200ff0a7b82 */ /* 0x000e220000000a00 */
[----:B------:R-:W-:Y:S01]  /*0950*/  ISETP.LT.OR P0, PT, R13, RZ, P0 ;  /* 0x000000ff0d00720c */ /* 0x000fe20000701670 */
[----:B-----5:R-:W-:-:S12]  /*0960*/  IMAD.WIDE R8, R7, 0x4, R8 ;  /* 0x0000000407087825 */ /* 0x020fd800078e0208 */
[----:B------:R-:W1:Y:S01]  /*0970*/  @!P0 LDG.E R7, desc[UR8][R8.64] ;  /* 0x0000000808078981 */ /* 0x000e62000c1e1900 */
[----:B0-----:R-:W-:-:S05]  /*0980*/  IMAD.WIDE R10, R15, 0x4, R10 ;  /* 0x000000040f0a7825 */ /* 0x001fca00078e020a */
[----:B------:R-:W1:Y:S01]  /*0990*/  @!P0 LDG.E R12, desc[UR8][R10.64] ;  /* 0x000000080a0c8981 */ /* 0x000e62000c1e1900 */
[----:B------:R-:W-:-:S05]  /*09a0*/  VIADD R13, R13, 0x1 ;  /* 0x000000010d0d7836 */ /* 0x000fca0000000000 */
[----:B------:R-:W-:-:S04]  /*09b0*/  ISETP.GE.AND P1, PT, R13, UR6, PT ;  /* 0x000000060d007c0c */ /* 0x000fc8000bf26270 */
[----:B------:R-:W-:Y:S01]  /*09c0*/  ISETP.LT.OR P1, PT, R13, RZ, P1 ;  /* 0x000000ff0d00720c */ /* 0x000fe20000f21670 */
[----:B------:R-:W-:Y:S01]  /*09d0*/  BSSY.RECONVERGENT B0, `(.L_x_21) ;  /* 0x0000007000007945 */ /* 0x000fe20003800200 */
[----:B-1234-:R-:W-:-:S05]  /*09e0*/  @!P0 FFMA R5, R12, R7, R5 ;  /* 0x000000070c058223 */ /* 0x01efca0000000005 */
[----:B------:R0:W-:Y:S06]  /*09f0*/  STG.E desc[UR8][R2.64], R5 ;  /* 0x0000000502007986 */ /* 0x0001ec000c101908 */
[----:B------:R-:W-:Y:S05]  /*0a00*/  @P1 BRA `(.L_x_22) ;  /* 0x00000000000c1947 */ /* 0x000fea0003800000 */
[----:B------:R-:W0:Y:S04]  /*0a10*/  LDG.E R10, desc[UR8][R10.64+0x4] ;  /* 0x000004080a0a7981 */ /* 0x000e28000c1e1900 */
[----:B------:R-:W0:Y:S02]  /*0a20*/  LDG.E R8, desc[UR8][R8.64+-0x4] ;  /* 0xfffffc0808087981 */ /* 0x000e24000c1e1900 */
[----:B0-----:R-:W-:-:S07]  /*0a30*/  FFMA R5, R10, R8, R5 ;  /* 0x000000080a057223 */ /* 0x001fce0000000005 */
.L_x_22:
[----:B------:R-:W-:Y:S05]  /*0a40*/  BSYNC.RECONVERGENT B0 ;  /* 0x0000000000007941 */ /* 0x000fea0003800200 */
.L_x_21:
[----:B------:R1:W-:Y:S01]  /*0a50*/  STG.E desc[UR8][R2.64], R5 ;  /* 0x0000000502007986 */ /* 0x0003e2000c101908 */
[----:B------:R-:W-:-:S12]  /*0a60*/  UIADD3 UR4, UPT, UPT, UR4, 0x2, URZ ;  /* 0x0000000204047890 */ /* 0x000fd8000fffe0ff */
.L_x_20:
[----:B------:R-:W-:Y:S01]  /*0a70*/  IADD3 R4, PT, PT, R4, UR4, RZ ;  /* 0x0000000404047c10 */ /* 0x000fe2000fffe0ff */
[----:B------:R-:W-:Y:S03]  /*0a80*/  BSSY.RECONVERGENT B0, `(.L_x_23) ;  /* 0x000000d000007945 */ /* 0x000fe60003800200 */
[----:B------:R-:W-:-:S04]  /*0a90*/  ISETP.GE.AND P0, PT, R4, UR6, PT ;  /* 0x0000000604007c0c */ /* 0x000fc8000bf06270 */
[----:B------:R-:W-:-:S13]  /*0aa0*/  ISETP.LT.OR P0, PT, R4, RZ, P0 ;  /* 0x000000ff0400720c */ /* 0x000fda0000701670 */
[----:B------:R-:W-:Y:S05]  /*0ab0*/  @P0 BRA `(.L_x_24) ;  /* 0x0000000000240947 */ /* 0x000fea0003800000 */
[----:B------:R-:W5:Y:S01]  /*0ac0*/  LDC.64 R8, c[0x0][0x388] ;  /* 0x0000e200ff087b82 */ /* 0x000f620000000a00 */
[----:B------:R-:W-:Y:S01]  /*0ad0*/  VIADD R7, R0, UR4 ;  /* 0x0000000400077c36 */ /* 0x000fe20008000000 */
[----:B------:R-:W-:-:S06]  /*0ae0*/  IADD3 R13, PT, PT, R6, -UR4, RZ ;  /* 0x80000004060d7c10 */ /* 0x000fcc000fffe0ff */
[----:B------:R-:W0:Y:S01]  /*0af0*/  LDC.64 R10, c[0x0][0x390] ;  /* 0x0000e400ff0a7b82 */ /* 0x000e220000000a00 */
[----:B-----5:R-:W-:-:S06]  /*0b00*/  IMAD.WIDE R6, R7, 0x4, R8 ;  /* 0x0000000407067825 */ /* 0x020fcc00078e0208 */
[----:B------:R-:W1:Y:S01]  /*0b10*/  LDG.E R6, desc[UR8][R6.64] ;  /* 0x0000000806067981 */ /* 0x000e62000c1e1900 */
[----:B0-----:R-:W-:-:S06]  /*0b20*/  IMAD.WIDE R8, R13, 0x4, R10 ;  /* 0x000000040d087825 */ /* 0x001fcc00078e020a */
[----:B------:R-:W1:Y:S02]  /*0b30*/  LDG.E R8, desc[UR8][R8.64] ;  /* 0x0000000808087981 */ /* 0x000e64000c1e1900 */
[----:B-1234-:R-:W-:-:S07]  /*0b40*/  FFMA R5, R6, R8, R5 ;  /* 0x0000000806057223 */ /* 0x01efce0000000005 */
.L_x_24:
[----:B------:R-:W-:Y:S05]  /*0b50*/  BSYNC.RECONVERGENT B0 ;  /* 0x0000000000007941 */ /* 0x000fea0003800200 */
.L_x_23:
[----:B------:R-:W-:Y:S01]  /*0b60*/  STG.E desc[UR8][R2.64], R5 ;  /* 0x0000000502007986 */ /* 0x000fe2000c101908 */
[----:B------:R-:W-:Y:S05]  /*0b70*/  EXIT ;  /* 0x000000000000794d */ /* 0x000fea0003800000 */
.L_x_25:
        /* <DEDUP_REMOVED lines=16> */
.L_x_27:


//--------------------- .nv.shared.reserved.0     --------------------------
	.section	.nv.shared.reserved.0,"aw",@nobits
	.weak		__nv_reservedSMEM_offset_0_alias
	.size		__nv_reservedSMEM_offset_0_alias, 0, 64
	.other		__nv_reservedSMEM_offset_0_alias,@"STO_CUDA_RESERVED_SHARED STV_DEFAULT"
__nv_reservedSMEM_offset_0_alias:
	.zero		0
	.zero		64


//--------------------- .nv.constant0._Z20convolutionColumnGPUPfS_S_iii --------------------------
	.section	.nv.constant0._Z20convolutionColumnGPUPfS_S_iii,"a",@progbits
	.sectionflags	@""
	.align	4
.nv.constant0._Z20convolutionColumnGPUPfS_S_iii:
	.zero		932


//--------------------- .nv.constant0._Z17convolutionRowGPUPfS_S_iii --------------------------
	.section	.nv.constant0._Z17convolutionRowGPUPfS_S_iii,"a",@progbits
	.sectionflags	@""
	.align	4
.nv.constant0._Z17convolutionRowGPUPfS_S_iii:
	.zero		932


//--------------------- SYMBOLS --------------------------

	.type		.nv.reservedSmem.offset0,@object
	.size		.nv.reservedSmem.offset0,0x4
